//
// Generated by NVIDIA NVVM Compiler
//
// Compiler Build ID: CL-36424714
// Cuda compilation tools, release 13.0, V13.0.88
// Based on NVVM 20.0.0
//

.version 9.0
.target sm_100
.address_size 64

	// .globl	_Z23merge_sequential_kernelPfiS_iS_
.extern .shared .align 16 .b8 shareAB[];

.visible .entry _Z23merge_sequential_kernelPfiS_iS_(
	.param .u64 .ptr .align 1 _Z23merge_sequential_kernelPfiS_iS__param_0,
	.param .u32 _Z23merge_sequential_kernelPfiS_iS__param_1,
	.param .u64 .ptr .align 1 _Z23merge_sequential_kernelPfiS_iS__param_2,
	.param .u32 _Z23merge_sequential_kernelPfiS_iS__param_3,
	.param .u64 .ptr .align 1 _Z23merge_sequential_kernelPfiS_iS__param_4
)
{
	.reg .pred 	%p<25>;
	.reg .b32 	%r<173>;
	.reg .b32 	%f<61>;
	.reg .b64 	%rd<147>;

	ld.param.u64 	%rd4, [_Z23merge_sequential_kernelPfiS_iS__param_0];
	ld.param.u32 	%r72, [_Z23merge_sequential_kernelPfiS_iS__param_1];
	ld.param.u64 	%rd5, [_Z23merge_sequential_kernelPfiS_iS__param_2];
	ld.param.u32 	%r73, [_Z23merge_sequential_kernelPfiS_iS__param_3];
	ld.param.u64 	%rd6, [_Z23merge_sequential_kernelPfiS_iS__param_4];
	cvta.to.global.u64 	%rd1, %rd4;
	cvta.to.global.u64 	%rd2, %rd6;
	cvta.to.global.u64 	%rd3, %rd5;
	mov.u32 	%r74, %tid.x;
	mov.u32 	%r75, %ctaid.x;
	or.b32  	%r76, %r74, %r75;
	setp.ne.s32 	%p1, %r76, 0;
	@%p1 bra 	$L__BB0_31;
	mov.b32 	%r137, 0;
	min.s32 	%r78, %r72, %r73;
	setp.lt.s32 	%p2, %r78, 1;
	mov.u32 	%r138, %r137;
	mov.u32 	%r157, %r137;
	@%p2 bra 	$L__BB0_5;
	mov.b32 	%r157, 0;
	mov.u32 	%r138, %r157;
	mov.u32 	%r137, %r157;
$L__BB0_3:
	mul.wide.s32 	%rd7, %r137, 4;
	add.s64 	%rd8, %rd1, %rd7;
	ld.global.f32 	%f1, [%rd8];
	mul.wide.s32 	%rd9, %r138, 4;
	add.s64 	%rd10, %rd3, %rd9;
	ld.global.f32 	%f2, [%rd10];
	setp.gtu.f32 	%p3, %f1, %f2;
	@%p3 bra 	$L__BB0_32;
	add.s32 	%r137, %r137, 1;
	mul.wide.u32 	%rd11, %r157, 4;
	add.s64 	%rd12, %rd2, %rd11;
	st.global.f32 	[%rd12], %f1;
	bra.uni 	$L__BB0_33;
$L__BB0_5:
	setp.ge.s32 	%p7, %r137, %r72;
	@%p7 bra 	$L__BB0_18;
	sub.s32 	%r4, %r72, %r137;
	and.b32  	%r5, %r4, 15;
	sub.s32 	%r81, %r137, %r72;
	setp.gt.u32 	%p8, %r81, -16;
	@%p8 bra 	$L__BB0_9;
	and.b32  	%r6, %r4, -16;
	mov.b32 	%r160, 0;
$L__BB0_8:
	.pragma "nounroll";
	mul.wide.s32 	%rd15, %r137, 4;
	add.s64 	%rd16, %rd1, %rd15;
	ld.global.f32 	%f3, [%rd16];
	add.s32 	%r83, %r157, 1;
	mul.wide.u32 	%rd17, %r157, 4;
	add.s64 	%rd18, %rd2, %rd17;
	st.global.f32 	[%rd18], %f3;
	ld.global.f32 	%f4, [%rd16+4];
	add.s32 	%r84, %r157, 2;
	mul.wide.u32 	%rd19, %r83, 4;
	add.s64 	%rd20, %rd2, %rd19;
	st.global.f32 	[%rd20], %f4;
	ld.global.f32 	%f5, [%rd16+8];
	add.s32 	%r85, %r157, 3;
	mul.wide.u32 	%rd21, %r84, 4;
	add.s64 	%rd22, %rd2, %rd21;
	st.global.f32 	[%rd22], %f5;
	ld.global.f32 	%f6, [%rd16+12];
	add.s32 	%r86, %r157, 4;
	mul.wide.u32 	%rd23, %r85, 4;
	add.s64 	%rd24, %rd2, %rd23;
	st.global.f32 	[%rd24], %f6;
	ld.global.f32 	%f7, [%rd16+16];
	add.s32 	%r87, %r157, 5;
	mul.wide.u32 	%rd25, %r86, 4;
	add.s64 	%rd26, %rd2, %rd25;
	st.global.f32 	[%rd26], %f7;
	ld.global.f32 	%f8, [%rd16+20];
	add.s32 	%r88, %r157, 6;
	mul.wide.u32 	%rd27, %r87, 4;
	add.s64 	%rd28, %rd2, %rd27;
	st.global.f32 	[%rd28], %f8;
	ld.global.f32 	%f9, [%rd16+24];
	add.s32 	%r89, %r157, 7;
	mul.wide.u32 	%rd29, %r88, 4;
	add.s64 	%rd30, %rd2, %rd29;
	st.global.f32 	[%rd30], %f9;
	ld.global.f32 	%f10, [%rd16+28];
	add.s32 	%r90, %r157, 8;
	mul.wide.u32 	%rd31, %r89, 4;
	add.s64 	%rd32, %rd2, %rd31;
	st.global.f32 	[%rd32], %f10;
	ld.global.f32 	%f11, [%rd16+32];
	add.s32 	%r91, %r157, 9;
	mul.wide.u32 	%rd33, %r90, 4;
	add.s64 	%rd34, %rd2, %rd33;
	st.global.f32 	[%rd34], %f11;
	ld.global.f32 	%f12, [%rd16+36];
	add.s32 	%r92, %r157, 10;
	mul.wide.u32 	%rd35, %r91, 4;
	add.s64 	%rd36, %rd2, %rd35;
	st.global.f32 	[%rd36], %f12;
	ld.global.f32 	%f13, [%rd16+40];
	add.s32 	%r93, %r157, 11;
	mul.wide.u32 	%rd37, %r92, 4;
	add.s64 	%rd38, %rd2, %rd37;
	st.global.f32 	[%rd38], %f13;
	ld.global.f32 	%f14, [%rd16+44];
	add.s32 	%r94, %r157, 12;
	mul.wide.u32 	%rd39, %r93, 4;
	add.s64 	%rd40, %rd2, %rd39;
	st.global.f32 	[%rd40], %f14;
	ld.global.f32 	%f15, [%rd16+48];
	add.s32 	%r95, %r157, 13;
	mul.wide.u32 	%rd41, %r94, 4;
	add.s64 	%rd42, %rd2, %rd41;
	st.global.f32 	[%rd42], %f15;
	ld.global.f32 	%f16, [%rd16+52];
	add.s32 	%r96, %r157, 14;
	mul.wide.u32 	%rd43, %r95, 4;
	add.s64 	%rd44, %rd2, %rd43;
	st.global.f32 	[%rd44], %f16;
	ld.global.f32 	%f17, [%rd16+56];
	add.s32 	%r97, %r157, 15;
	mul.wide.u32 	%rd45, %r96, 4;
	add.s64 	%rd46, %rd2, %rd45;
	st.global.f32 	[%rd46], %f17;
	add.s32 	%r137, %r137, 16;
	ld.global.f32 	%f18, [%rd16+60];
	add.s32 	%r157, %r157, 16;
	mul.wide.u32 	%rd47, %r97, 4;
	add.s64 	%rd48, %rd2, %rd47;
	st.global.f32 	[%rd48], %f18;
	add.s32 	%r160, %r160, 16;
	setp.eq.s32 	%p9, %r160, %r6;
	@%p9 bra 	$L__BB0_9;
	bra.uni 	$L__BB0_8;
$L__BB0_9:
	setp.eq.s32 	%p10, %r5, 0;
	@%p10 bra 	$L__BB0_18;
	and.b32  	%r18, %r4, 7;
	setp.lt.u32 	%p11, %r5, 8;
	@%p11 bra 	$L__BB0_12;
	mul.wide.s32 	%rd49, %r137, 4;
	add.s64 	%rd50, %rd1, %rd49;
	ld.global.f32 	%f19, [%rd50];
	add.s32 	%r99, %r157, 1;
	mul.wide.u32 	%rd51, %r157, 4;
	add.s64 	%rd52, %rd2, %rd51;
	st.global.f32 	[%rd52], %f19;
	ld.global.f32 	%f20, [%rd50+4];
	add.s32 	%r100, %r157, 2;
	mul.wide.u32 	%rd53, %r99, 4;
	add.s64 	%rd54, %rd2, %rd53;
	st.global.f32 	[%rd54], %f20;
	ld.global.f32 	%f21, [%rd50+8];
	add.s32 	%r101, %r157, 3;
	mul.wide.u32 	%rd55, %r100, 4;
	add.s64 	%rd56, %rd2, %rd55;
	st.global.f32 	[%rd56], %f21;
	ld.global.f32 	%f22, [%rd50+12];
	add.s32 	%r102, %r157, 4;
	mul.wide.u32 	%rd57, %r101, 4;
	add.s64 	%rd58, %rd2, %rd57;
	st.global.f32 	[%rd58], %f22;
	ld.global.f32 	%f23, [%rd50+16];
	add.s32 	%r103, %r157, 5;
	mul.wide.u32 	%rd59, %r102, 4;
	add.s64 	%rd60, %rd2, %rd59;
	st.global.f32 	[%rd60], %f23;
	ld.global.f32 	%f24, [%rd50+20];
	add.s32 	%r104, %r157, 6;
	mul.wide.u32 	%rd61, %r103, 4;
	add.s64 	%rd62, %rd2, %rd61;
	st.global.f32 	[%rd62], %f24;
	ld.global.f32 	%f25, [%rd50+24];
	add.s32 	%r105, %r157, 7;
	mul.wide.u32 	%rd63, %r104, 4;
	add.s64 	%rd64, %rd2, %rd63;
	st.global.f32 	[%rd64], %f25;
	ld.global.f32 	%f26, [%rd50+28];
	mul.wide.u32 	%rd65, %r105, 4;
	add.s64 	%rd66, %rd2, %rd65;
	st.global.f32 	[%rd66], %f26;
	add.s32 	%r137, %r137, 8;
	add.s32 	%r157, %r157, 8;
$L__BB0_12:
	setp.eq.s32 	%p12, %r18, 0;
	@%p12 bra 	$L__BB0_18;
	and.b32  	%r24, %r4, 3;
	setp.lt.u32 	%p13, %r18, 4;
	@%p13 bra 	$L__BB0_15;
	mul.wide.s32 	%rd67, %r137, 4;
	add.s64 	%rd68, %rd1, %rd67;
	ld.global.f32 	%f27, [%rd68];
	add.s32 	%r107, %r157, 1;
	mul.wide.u32 	%rd69, %r157, 4;
	add.s64 	%rd70, %rd2, %rd69;
	st.global.f32 	[%rd70], %f27;
	ld.global.f32 	%f28, [%rd68+4];
	add.s32 	%r108, %r157, 2;
	mul.wide.u32 	%rd71, %r107, 4;
	add.s64 	%rd72, %rd2, %rd71;
	st.global.f32 	[%rd72], %f28;
	ld.global.f32 	%f29, [%rd68+8];
	add.s32 	%r109, %r157, 3;
	mul.wide.u32 	%rd73, %r108, 4;
	add.s64 	%rd74, %rd2, %rd73;
	st.global.f32 	[%rd74], %f29;
	ld.global.f32 	%f30, [%rd68+12];
	mul.wide.u32 	%rd75, %r109, 4;
	add.s64 	%rd76, %rd2, %rd75;
	st.global.f32 	[%rd76], %f30;
	add.s32 	%r137, %r137, 4;
	add.s32 	%r157, %r157, 4;
$L__BB0_15:
	setp.eq.s32 	%p14, %r24, 0;
	@%p14 bra 	$L__BB0_18;
	neg.s32 	%r154, %r24;
	mov.u32 	%r155, %r157;
$L__BB0_17:
	.pragma "nounroll";
	mul.wide.s32 	%rd77, %r137, 4;
	add.s64 	%rd78, %rd1, %rd77;
	add.s32 	%r137, %r137, 1;
	ld.global.f32 	%f31, [%rd78];
	add.s32 	%r157, %r155, 1;
	mul.wide.u32 	%rd79, %r155, 4;
	add.s64 	%rd80, %rd2, %rd79;
	st.global.f32 	[%rd80], %f31;
	add.s32 	%r154, %r154, 1;
	setp.ne.s32 	%p15, %r154, 0;
	mov.u32 	%r155, %r157;
	@%p15 bra 	$L__BB0_17;
$L__BB0_18:
	setp.ge.s32 	%p16, %r138, %r73;
	@%p16 bra 	$L__BB0_31;
	sub.s32 	%r38, %r73, %r138;
	and.b32  	%r39, %r38, 15;
	sub.s32 	%r110, %r138, %r73;
	setp.gt.u32 	%p17, %r110, -16;
	@%p17 bra 	$L__BB0_22;
	and.b32  	%r40, %r38, -16;
	mov.b32 	%r163, 0;
$L__BB0_21:
	.pragma "nounroll";
	mul.wide.s32 	%rd81, %r138, 4;
	add.s64 	%rd82, %rd3, %rd81;
	ld.global.f32 	%f32, [%rd82];
	add.s32 	%r112, %r157, 1;
	mul.wide.u32 	%rd83, %r157, 4;
	add.s64 	%rd84, %rd2, %rd83;
	st.global.f32 	[%rd84], %f32;
	ld.global.f32 	%f33, [%rd82+4];
	add.s32 	%r113, %r157, 2;
	mul.wide.u32 	%rd85, %r112, 4;
	add.s64 	%rd86, %rd2, %rd85;
	st.global.f32 	[%rd86], %f33;
	ld.global.f32 	%f34, [%rd82+8];
	add.s32 	%r114, %r157, 3;
	mul.wide.u32 	%rd87, %r113, 4;
	add.s64 	%rd88, %rd2, %rd87;
	st.global.f32 	[%rd88], %f34;
	ld.global.f32 	%f35, [%rd82+12];
	add.s32 	%r115, %r157, 4;
	mul.wide.u32 	%rd89, %r114, 4;
	add.s64 	%rd90, %rd2, %rd89;
	st.global.f32 	[%rd90], %f35;
	ld.global.f32 	%f36, [%rd82+16];
	add.s32 	%r116, %r157, 5;
	mul.wide.u32 	%rd91, %r115, 4;
	add.s64 	%rd92, %rd2, %rd91;
	st.global.f32 	[%rd92], %f36;
	ld.global.f32 	%f37, [%rd82+20];
	add.s32 	%r117, %r157, 6;
	mul.wide.u32 	%rd93, %r116, 4;
	add.s64 	%rd94, %rd2, %rd93;
	st.global.f32 	[%rd94], %f37;
	ld.global.f32 	%f38, [%rd82+24];
	add.s32 	%r118, %r157, 7;
	mul.wide.u32 	%rd95, %r117, 4;
	add.s64 	%rd96, %rd2, %rd95;
	st.global.f32 	[%rd96], %f38;
	ld.global.f32 	%f39, [%rd82+28];
	add.s32 	%r119, %r157, 8;
	mul.wide.u32 	%rd97, %r118, 4;
	add.s64 	%rd98, %rd2, %rd97;
	st.global.f32 	[%rd98], %f39;
	ld.global.f32 	%f40, [%rd82+32];
	add.s32 	%r120, %r157, 9;
	mul.wide.u32 	%rd99, %r119, 4;
	add.s64 	%rd100, %rd2, %rd99;
	st.global.f32 	[%rd100], %f40;
	ld.global.f32 	%f41, [%rd82+36];
	add.s32 	%r121, %r157, 10;
	mul.wide.u32 	%rd101, %r120, 4;
	add.s64 	%rd102, %rd2, %rd101;
	st.global.f32 	[%rd102], %f41;
	ld.global.f32 	%f42, [%rd82+40];
	add.s32 	%r122, %r157, 11;
	mul.wide.u32 	%rd103, %r121, 4;
	add.s64 	%rd104, %rd2, %rd103;
	st.global.f32 	[%rd104], %f42;
	ld.global.f32 	%f43, [%rd82+44];
	add.s32 	%r123, %r157, 12;
	mul.wide.u32 	%rd105, %r122, 4;
	add.s64 	%rd106, %rd2, %rd105;
	st.global.f32 	[%rd106], %f43;
	ld.global.f32 	%f44, [%rd82+48];
	add.s32 	%r124, %r157, 13;
	mul.wide.u32 	%rd107, %r123, 4;
	add.s64 	%rd108, %rd2, %rd107;
	st.global.f32 	[%rd108], %f44;
	ld.global.f32 	%f45, [%rd82+52];
	add.s32 	%r125, %r157, 14;
	mul.wide.u32 	%rd109, %r124, 4;
	add.s64 	%rd110, %rd2, %rd109;
	st.global.f32 	[%rd110], %f45;
	ld.global.f32 	%f46, [%rd82+56];
	add.s32 	%r126, %r157, 15;
	mul.wide.u32 	%rd111, %r125, 4;
	add.s64 	%rd112, %rd2, %rd111;
	st.global.f32 	[%rd112], %f46;
	add.s32 	%r138, %r138, 16;
	ld.global.f32 	%f47, [%rd82+60];
	add.s32 	%r157, %r157, 16;
	mul.wide.u32 	%rd113, %r126, 4;
	add.s64 	%rd114, %rd2, %rd113;
	st.global.f32 	[%rd114], %f47;
	add.s32 	%r163, %r163, 16;
	setp.ne.s32 	%p18, %r163, %r40;
	@%p18 bra 	$L__BB0_21;
$L__BB0_22:
	setp.eq.s32 	%p19, %r39, 0;
	@%p19 bra 	$L__BB0_31;
	and.b32  	%r55, %r38, 7;
	setp.lt.u32 	%p20, %r39, 8;
	@%p20 bra 	$L__BB0_25;
	mul.wide.s32 	%rd115, %r138, 4;
	add.s64 	%rd116, %rd3, %rd115;
	ld.global.f32 	%f48, [%rd116];
	add.s32 	%r127, %r157, 1;
	mul.wide.u32 	%rd117, %r157, 4;
	add.s64 	%rd118, %rd2, %rd117;
	st.global.f32 	[%rd118], %f48;
	ld.global.f32 	%f49, [%rd116+4];
	add.s32 	%r128, %r157, 2;
	mul.wide.u32 	%rd119, %r127, 4;
	add.s64 	%rd120, %rd2, %rd119;
	st.global.f32 	[%rd120], %f49;
	ld.global.f32 	%f50, [%rd116+8];
	add.s32 	%r129, %r157, 3;
	mul.wide.u32 	%rd121, %r128, 4;
	add.s64 	%rd122, %rd2, %rd121;
	st.global.f32 	[%rd122], %f50;
	ld.global.f32 	%f51, [%rd116+12];
	add.s32 	%r130, %r157, 4;
	mul.wide.u32 	%rd123, %r129, 4;
	add.s64 	%rd124, %rd2, %rd123;
	st.global.f32 	[%rd124], %f51;
	ld.global.f32 	%f52, [%rd116+16];
	add.s32 	%r131, %r157, 5;
	mul.wide.u32 	%rd125, %r130, 4;
	add.s64 	%rd126, %rd2, %rd125;
	st.global.f32 	[%rd126], %f52;
	ld.global.f32 	%f53, [%rd116+20];
	add.s32 	%r132, %r157, 6;
	mul.wide.u32 	%rd127, %r131, 4;
	add.s64 	%rd128, %rd2, %rd127;
	st.global.f32 	[%rd128], %f53;
	ld.global.f32 	%f54, [%rd116+24];
	add.s32 	%r133, %r157, 7;
	mul.wide.u32 	%rd129, %r132, 4;
	add.s64 	%rd130, %rd2, %rd129;
	st.global.f32 	[%rd130], %f54;
	ld.global.f32 	%f55, [%rd116+28];
	mul.wide.u32 	%rd131, %r133, 4;
	add.s64 	%rd132, %rd2, %rd131;
	st.global.f32 	[%rd132], %f55;
	add.s32 	%r138, %r138, 8;
	add.s32 	%r157, %r157, 8;
$L__BB0_25:
	setp.eq.s32 	%p21, %r55, 0;
	@%p21 bra 	$L__BB0_31;
	and.b32  	%r60, %r38, 3;
	setp.lt.u32 	%p22, %r55, 4;
	@%p22 bra 	$L__BB0_28;
	mul.wide.s32 	%rd133, %r138, 4;
	add.s64 	%rd134, %rd3, %rd133;
	ld.global.f32 	%f56, [%rd134];
	add.s32 	%r134, %r157, 1;
	mul.wide.u32 	%rd135, %r157, 4;
	add.s64 	%rd136, %rd2, %rd135;
	st.global.f32 	[%rd136], %f56;
	ld.global.f32 	%f57, [%rd134+4];
	add.s32 	%r135, %r157, 2;
	mul.wide.u32 	%rd137, %r134, 4;
	add.s64 	%rd138, %rd2, %rd137;
	st.global.f32 	[%rd138], %f57;
	ld.global.f32 	%f58, [%rd134+8];
	add.s32 	%r136, %r157, 3;
	mul.wide.u32 	%rd139, %r135, 4;
	add.s64 	%rd140, %rd2, %rd139;
	st.global.f32 	[%rd140], %f58;
	ld.global.f32 	%f59, [%rd134+12];
	mul.wide.u32 	%rd141, %r136, 4;
	add.s64 	%rd142, %rd2, %rd141;
	st.global.f32 	[%rd142], %f59;
	add.s32 	%r138, %r138, 4;
	add.s32 	%r157, %r157, 4;
$L__BB0_28:
	setp.eq.s32 	%p23, %r60, 0;
	@%p23 bra 	$L__BB0_31;
	neg.s32 	%r170, %r60;
$L__BB0_30:
	.pragma "nounroll";
	mul.wide.s32 	%rd143, %r138, 4;
	add.s64 	%rd144, %rd3, %rd143;
	add.s32 	%r138, %r138, 1;
	ld.global.f32 	%f60, [%rd144];
	add.s32 	%r70, %r157, 1;
	mul.wide.u32 	%rd145, %r157, 4;
	add.s64 	%rd146, %rd2, %rd145;
	st.global.f32 	[%rd146], %f60;
	add.s32 	%r170, %r170, 1;
	setp.ne.s32 	%p24, %r170, 0;
	mov.u32 	%r157, %r70;
	@%p24 bra 	$L__BB0_30;
$L__BB0_31:
	ret;
$L__BB0_32:
	add.s32 	%r138, %r138, 1;
	mul.wide.u32 	%rd13, %r157, 4;
	add.s64 	%rd14, %rd2, %rd13;
	st.global.f32 	[%rd14], %f2;
$L__BB0_33:
	add.s32 	%r157, %r157, 1;
	setp.lt.s32 	%p4, %r137, %r72;
	setp.lt.s32 	%p5, %r138, %r73;
	and.pred  	%p6, %p4, %p5;
	@%p6 bra 	$L__BB0_3;
	bra.uni 	$L__BB0_5;

}
	// .globl	_Z18merge_basic_kernelPfiS_iS_
.visible .entry _Z18merge_basic_kernelPfiS_iS_(
	.param .u64 .ptr .align 1 _Z18merge_basic_kernelPfiS_iS__param_0,
	.param .u32 _Z18merge_basic_kernelPfiS_iS__param_1,
	.param .u64 .ptr .align 1 _Z18merge_basic_kernelPfiS_iS__param_2,
	.param .u32 _Z18merge_basic_kernelPfiS_iS__param_3,
	.param .u64 .ptr .align 1 _Z18merge_basic_kernelPfiS_iS__param_4
)
{
	.reg .pred 	%p<47>;
	.reg .b32 	%r<171>;
	.reg .b32 	%f<24>;
	.reg .b64 	%rd<59>;

	ld.param.u64 	%rd11, [_Z18merge_basic_kernelPfiS_iS__param_0];
	ld.param.u32 	%r77, [_Z18merge_basic_kernelPfiS_iS__param_1];
	ld.param.u64 	%rd12, [_Z18merge_basic_kernelPfiS_iS__param_2];
	ld.param.u32 	%r78, [_Z18merge_basic_kernelPfiS_iS__param_3];
	ld.param.u64 	%rd10, [_Z18merge_basic_kernelPfiS_iS__param_4];
	cvta.to.global.u64 	%rd1, %rd12;
	cvta.to.global.u64 	%rd2, %rd11;
	mov.u32 	%r79, %ctaid.x;
	mov.u32 	%r80, %ntid.x;
	mov.u32 	%r81, %tid.x;
	mad.lo.s32 	%r82, %r79, %r80, %r81;
	add.s32 	%r83, %r78, %r77;
	mov.u32 	%r84, %nctaid.x;
	mul.lo.s32 	%r85, %r80, %r84;
	add.s32 	%r86, %r85, %r83;
	add.s32 	%r87, %r86, -1;
	div.u32 	%r88, %r87, %r85;
	mul.lo.s32 	%r1, %r88, %r82;
	add.s32 	%r89, %r1, %r88;
	min.s32 	%r2, %r89, %r83;
	min.s32 	%r138, %r1, %r77;
	sub.s32 	%r139, %r1, %r138;
	sub.s32 	%r90, %r1, %r78;
	max.s32 	%r140, %r90, 0;
	sub.s32 	%r91, %r1, %r77;
	max.s32 	%r141, %r91, 0;
$L__BB1_1:
	mov.u32 	%r10, %r138;
	mov.u32 	%r9, %r139;
	setp.lt.s32 	%p3, %r10, 1;
	setp.ge.s32 	%p4, %r9, %r78;
	or.pred  	%p5, %p3, %p4;
	@%p5 bra 	$L__BB1_4;
	add.s32 	%r92, %r10, -1;
	mul.wide.u32 	%rd13, %r92, 4;
	add.s64 	%rd14, %rd2, %rd13;
	ld.global.f32 	%f1, [%rd14];
	mul.wide.s32 	%rd15, %r9, 4;
	add.s64 	%rd16, %rd1, %rd15;
	ld.global.f32 	%f2, [%rd16];
	setp.leu.f32 	%p6, %f1, %f2;
	@%p6 bra 	$L__BB1_4;
	sub.s32 	%r99, %r10, %r140;
	add.s32 	%r100, %r99, 1;
	shr.u32 	%r101, %r100, 31;
	add.s32 	%r102, %r100, %r101;
	shr.s32 	%r103, %r102, 1;
	sub.s32 	%r138, %r10, %r103;
	add.s32 	%r139, %r103, %r9;
	mov.pred 	%p45, 0;
	mov.u32 	%r141, %r9;
	bra.uni 	$L__BB1_7;
$L__BB1_4:
	setp.lt.s32 	%p8, %r9, 1;
	setp.ge.s32 	%p9, %r10, %r77;
	mov.pred 	%p45, -1;
	or.pred  	%p10, %p8, %p9;
	mov.u32 	%r138, %r10;
	mov.u32 	%r139, %r9;
	@%p10 bra 	$L__BB1_7;
	add.s32 	%r93, %r9, -1;
	mul.wide.u32 	%rd17, %r93, 4;
	add.s64 	%rd18, %rd1, %rd17;
	ld.global.f32 	%f3, [%rd18];
	mul.wide.s32 	%rd19, %r10, 4;
	add.s64 	%rd20, %rd2, %rd19;
	ld.global.f32 	%f4, [%rd20];
	setp.ltu.f32 	%p12, %f3, %f4;
	mov.u32 	%r138, %r10;
	mov.u32 	%r139, %r9;
	@%p12 bra 	$L__BB1_7;
	sub.s32 	%r94, %r9, %r141;
	add.s32 	%r95, %r94, 1;
	shr.u32 	%r96, %r95, 31;
	add.s32 	%r97, %r95, %r96;
	shr.s32 	%r98, %r97, 1;
	add.s32 	%r138, %r98, %r10;
	sub.s32 	%r139, %r9, %r98;
	mov.pred 	%p45, 0;
	mov.u32 	%r140, %r10;
$L__BB1_7:
	not.pred 	%p15, %p45;
	@%p15 bra 	$L__BB1_1;
	min.s32 	%r146, %r2, %r77;
	sub.s32 	%r147, %r2, %r146;
	sub.s32 	%r104, %r2, %r78;
	max.s32 	%r148, %r104, 0;
	sub.s32 	%r105, %r2, %r77;
	max.s32 	%r149, %r105, 0;
$L__BB1_9:
	mov.u32 	%r26, %r146;
	mov.u32 	%r25, %r147;
	setp.lt.s32 	%p16, %r26, 1;
	setp.ge.s32 	%p17, %r25, %r78;
	or.pred  	%p18, %p16, %p17;
	@%p18 bra 	$L__BB1_12;
	add.s32 	%r106, %r26, -1;
	mul.wide.u32 	%rd21, %r106, 4;
	add.s64 	%rd22, %rd2, %rd21;
	ld.global.f32 	%f5, [%rd22];
	mul.wide.s32 	%rd23, %r25, 4;
	add.s64 	%rd24, %rd1, %rd23;
	ld.global.f32 	%f6, [%rd24];
	setp.leu.f32 	%p19, %f5, %f6;
	@%p19 bra 	$L__BB1_12;
	sub.s32 	%r113, %r26, %r148;
	add.s32 	%r114, %r113, 1;
	shr.u32 	%r115, %r114, 31;
	add.s32 	%r116, %r114, %r115;
	shr.s32 	%r117, %r116, 1;
	sub.s32 	%r146, %r26, %r117;
	add.s32 	%r147, %r117, %r25;
	mov.pred 	%p46, 0;
	mov.u32 	%r149, %r25;
	bra.uni 	$L__BB1_15;
$L__BB1_12:
	setp.lt.s32 	%p21, %r25, 1;
	setp.ge.s32 	%p22, %r26, %r77;
	mov.pred 	%p46, -1;
	or.pred  	%p23, %p21, %p22;
	mov.u32 	%r146, %r26;
	mov.u32 	%r147, %r25;
	@%p23 bra 	$L__BB1_15;
	add.s32 	%r107, %r25, -1;
	mul.wide.u32 	%rd25, %r107, 4;
	add.s64 	%rd26, %rd1, %rd25;
	ld.global.f32 	%f7, [%rd26];
	mul.wide.s32 	%rd27, %r26, 4;
	add.s64 	%rd28, %rd2, %rd27;
	ld.global.f32 	%f8, [%rd28];
	setp.ltu.f32 	%p25, %f7, %f8;
	mov.u32 	%r146, %r26;
	mov.u32 	%r147, %r25;
	@%p25 bra 	$L__BB1_15;
	sub.s32 	%r108, %r25, %r149;
	add.s32 	%r109, %r108, 1;
	shr.u32 	%r110, %r109, 31;
	add.s32 	%r111, %r109, %r110;
	shr.s32 	%r112, %r111, 1;
	add.s32 	%r146, %r112, %r26;
	sub.s32 	%r147, %r25, %r112;
	mov.pred 	%p46, 0;
	mov.u32 	%r148, %r26;
$L__BB1_15:
	not.pred 	%p28, %p46;
	@%p28 bra 	$L__BB1_9;
	sub.s32 	%r119, %r1, %r138;
	sub.s32 	%r35, %r146, %r138;
	mul.wide.s32 	%rd29, %r119, 4;
	add.s64 	%rd3, %rd1, %rd29;
	add.s32 	%r120, %r119, %r146;
	sub.s32 	%r36, %r2, %r120;
	cvta.to.global.u64 	%rd30, %rd10;
	mul.wide.s32 	%rd31, %r1, 4;
	add.s64 	%rd4, %rd30, %rd31;
	min.s32 	%r121, %r35, %r36;
	setp.lt.s32 	%p29, %r121, 1;
	mov.b32 	%r160, 0;
	mov.u32 	%r159, %r160;
	mov.u32 	%r161, %r160;
	@%p29 bra 	$L__BB1_19;
	mul.wide.s32 	%rd32, %r138, 4;
	add.s64 	%rd5, %rd2, %rd32;
	mov.b32 	%r161, 0;
	mov.u32 	%r159, %r161;
	mov.u32 	%r160, %r161;
$L__BB1_18:
	mul.wide.u32 	%rd33, %r160, 4;
	add.s64 	%rd34, %rd5, %rd33;
	ld.global.f32 	%f9, [%rd34];
	mul.wide.u32 	%rd35, %r159, 4;
	add.s64 	%rd36, %rd3, %rd35;
	ld.global.f32 	%f11, [%rd36];
	setp.gtu.f32 	%p30, %f9, %f11;
	setp.le.f32 	%p31, %f9, %f11;
	selp.u32 	%r123, 1, 0, %p31;
	add.s32 	%r160, %r160, %r123;
	selp.u32 	%r124, 1, 0, %p30;
	add.s32 	%r159, %r159, %r124;
	selp.f32 	%f13, %f9, %f11, %p31;
	mul.wide.u32 	%rd37, %r161, 4;
	add.s64 	%rd38, %rd4, %rd37;
	st.global.f32 	[%rd38], %f13;
	add.s32 	%r161, %r161, 1;
	setp.lt.s32 	%p32, %r160, %r35;
	setp.lt.s32 	%p33, %r159, %r36;
	and.pred  	%p34, %p32, %p33;
	@%p34 bra 	$L__BB1_18;
$L__BB1_19:
	setp.ge.s32 	%p35, %r160, %r35;
	@%p35 bra 	$L__BB1_26;
	add.s32 	%r40, %r160, %r138;
	sub.s32 	%r126, %r146, %r40;
	and.b32  	%r41, %r126, 3;
	setp.eq.s32 	%p36, %r41, 0;
	@%p36 bra 	$L__BB1_23;
	mul.wide.u32 	%rd39, %r160, 4;
	add.s64 	%rd40, %rd2, %rd39;
	mul.wide.s32 	%rd41, %r138, 4;
	add.s64 	%rd58, %rd40, %rd41;
	neg.s32 	%r153, %r41;
	add.s32 	%r160, %r160, %r41;
	mov.u32 	%r154, %r161;
$L__BB1_22:
	.pragma "nounroll";
	ld.global.f32 	%f14, [%rd58];
	add.s32 	%r161, %r154, 1;
	mul.wide.u32 	%rd42, %r154, 4;
	add.s64 	%rd43, %rd4, %rd42;
	st.global.f32 	[%rd43], %f14;
	add.s64 	%rd58, %rd58, 4;
	add.s32 	%r153, %r153, 1;
	setp.ne.s32 	%p37, %r153, 0;
	mov.u32 	%r154, %r161;
	@%p37 bra 	$L__BB1_22;
$L__BB1_23:
	sub.s32 	%r127, %r40, %r146;
	setp.gt.u32 	%p38, %r127, -4;
	@%p38 bra 	$L__BB1_26;
	mul.wide.s32 	%rd44, %r138, 4;
	add.s64 	%rd45, %rd2, %rd44;
	add.s64 	%rd9, %rd45, 8;
$L__BB1_25:
	mul.wide.s32 	%rd46, %r160, 4;
	add.s64 	%rd47, %rd9, %rd46;
	ld.global.f32 	%f15, [%rd47+-8];
	mul.wide.u32 	%rd48, %r161, 4;
	add.s64 	%rd49, %rd4, %rd48;
	st.global.f32 	[%rd49], %f15;
	ld.global.f32 	%f16, [%rd47+-4];
	st.global.f32 	[%rd49+4], %f16;
	ld.global.f32 	%f17, [%rd47];
	st.global.f32 	[%rd49+8], %f17;
	add.s32 	%r160, %r160, 4;
	ld.global.f32 	%f18, [%rd47+4];
	add.s32 	%r161, %r161, 4;
	st.global.f32 	[%rd49+12], %f18;
	setp.lt.s32 	%p39, %r160, %r35;
	@%p39 bra 	$L__BB1_25;
$L__BB1_26:
	setp.ge.s32 	%p40, %r159, %r36;
	@%p40 bra 	$L__BB1_32;
	add.s32 	%r128, %r1, %r159;
	add.s32 	%r58, %r2, %r138;
	add.s32 	%r129, %r128, %r146;
	sub.s32 	%r130, %r58, %r129;
	and.b32  	%r59, %r130, 3;
	setp.eq.s32 	%p41, %r59, 0;
	mov.u32 	%r170, %r159;
	@%p41 bra 	$L__BB1_30;
	neg.s32 	%r162, %r59;
	mov.u32 	%r163, %r161;
	mov.u32 	%r164, %r159;
$L__BB1_29:
	.pragma "nounroll";
	add.s32 	%r170, %r164, 1;
	mul.wide.s32 	%rd50, %r164, 4;
	add.s64 	%rd51, %rd3, %rd50;
	ld.global.f32 	%f19, [%rd51];
	add.s32 	%r161, %r163, 1;
	mul.wide.u32 	%rd52, %r163, 4;
	add.s64 	%rd53, %rd4, %rd52;
	st.global.f32 	[%rd53], %f19;
	add.s32 	%r162, %r162, 1;
	setp.ne.s32 	%p42, %r162, 0;
	mov.u32 	%r163, %r161;
	mov.u32 	%r164, %r170;
	@%p42 bra 	$L__BB1_29;
$L__BB1_30:
	sub.s32 	%r131, %r1, %r58;
	add.s32 	%r132, %r159, %r146;
	add.s32 	%r133, %r131, %r132;
	setp.gt.u32 	%p43, %r133, -4;
	@%p43 bra 	$L__BB1_32;
$L__BB1_31:
	mul.wide.s32 	%rd54, %r170, 4;
	add.s64 	%rd55, %rd3, %rd54;
	ld.global.f32 	%f20, [%rd55];
	mul.wide.u32 	%rd56, %r161, 4;
	add.s64 	%rd57, %rd4, %rd56;
	st.global.f32 	[%rd57], %f20;
	ld.global.f32 	%f21, [%rd55+4];
	st.global.f32 	[%rd57+4], %f21;
	ld.global.f32 	%f22, [%rd55+8];
	st.global.f32 	[%rd57+8], %f22;
	add.s32 	%r170, %r170, 4;
	ld.global.f32 	%f23, [%rd55+12];
	add.s32 	%r161, %r161, 4;
	st.global.f32 	[%rd57+12], %f23;
	setp.lt.s32 	%p44, %r170, %r36;
	@%p44 bra 	$L__BB1_31;
$L__BB1_32:
	ret;

}
	// .globl	_Z18merge_tiled_kernelPfiS_iS_
.visible .entry _Z18merge_tiled_kernelPfiS_iS_(
	.param .u64 .ptr .align 1 _Z18merge_tiled_kernelPfiS_iS__param_0,
	.param .u32 _Z18merge_tiled_kernelPfiS_iS__param_1,
	.param .u64 .ptr .align 1 _Z18merge_tiled_kernelPfiS_iS__param_2,
	.param .u32 _Z18merge_tiled_kernelPfiS_iS__param_3,
	.param .u64 .ptr .align 1 _Z18merge_tiled_kernelPfiS_iS__param_4
)
{
	.reg .pred 	%p<97>;
	.reg .b32 	%r<345>;
	.reg .b32 	%f<40>;
	.reg .b64 	%rd<43>;

	ld.param.u64 	%rd7, [_Z18merge_tiled_kernelPfiS_iS__param_0];
	ld.param.u32 	%r153, [_Z18merge_tiled_kernelPfiS_iS__param_1];
	ld.param.u64 	%rd8, [_Z18merge_tiled_kernelPfiS_iS__param_2];
	ld.param.u32 	%r154, [_Z18merge_tiled_kernelPfiS_iS__param_3];
	cvta.to.global.u64 	%rd1, %rd8;
	cvta.to.global.u64 	%rd2, %rd7;
	add.s32 	%r155, %r154, %r153;
	mov.u32 	%r156, %nctaid.x;
	add.s32 	%r157, %r156, %r155;
	add.s32 	%r158, %r157, -1;
	div.u32 	%r159, %r158, %r156;
	mov.u32 	%r160, %ctaid.x;
	mul.lo.s32 	%r1, %r159, %r160;
	add.s32 	%r161, %r1, %r159;
	min.u32 	%r2, %r161, %r155;
	mov.u32 	%r3, %tid.x;
	setp.ne.s32 	%p6, %r3, 0;
	@%p6 bra 	$L__BB2_18;
	min.s32 	%r287, %r1, %r153;
	sub.s32 	%r288, %r1, %r287;
	sub.s32 	%r162, %r1, %r154;
	max.s32 	%r289, %r162, 0;
	sub.s32 	%r163, %r1, %r153;
	max.s32 	%r290, %r163, 0;
$L__BB2_2:
	mov.u32 	%r11, %r287;
	mov.u32 	%r10, %r288;
	setp.lt.s32 	%p7, %r11, 1;
	setp.ge.s32 	%p8, %r10, %r154;
	or.pred  	%p9, %p7, %p8;
	@%p9 bra 	$L__BB2_5;
	add.s32 	%r164, %r11, -1;
	mul.wide.u32 	%rd9, %r164, 4;
	add.s64 	%rd10, %rd2, %rd9;
	ld.global.f32 	%f1, [%rd10];
	mul.wide.s32 	%rd11, %r10, 4;
	add.s64 	%rd12, %rd1, %rd11;
	ld.global.f32 	%f2, [%rd12];
	setp.leu.f32 	%p10, %f1, %f2;
	@%p10 bra 	$L__BB2_5;
	sub.s32 	%r171, %r11, %r289;
	add.s32 	%r172, %r171, 1;
	shr.u32 	%r173, %r172, 31;
	add.s32 	%r174, %r172, %r173;
	shr.s32 	%r175, %r174, 1;
	sub.s32 	%r287, %r11, %r175;
	add.s32 	%r288, %r175, %r10;
	mov.pred 	%p92, 0;
	mov.u32 	%r290, %r10;
	bra.uni 	$L__BB2_8;
$L__BB2_5:
	setp.lt.s32 	%p12, %r10, 1;
	setp.ge.s32 	%p13, %r11, %r153;
	mov.pred 	%p92, -1;
	or.pred  	%p14, %p12, %p13;
	mov.u32 	%r287, %r11;
	mov.u32 	%r288, %r10;
	@%p14 bra 	$L__BB2_8;
	add.s32 	%r165, %r10, -1;
	mul.wide.u32 	%rd13, %r165, 4;
	add.s64 	%rd14, %rd1, %rd13;
	ld.global.f32 	%f3, [%rd14];
	mul.wide.s32 	%rd15, %r11, 4;
	add.s64 	%rd16, %rd2, %rd15;
	ld.global.f32 	%f4, [%rd16];
	setp.ltu.f32 	%p16, %f3, %f4;
	mov.u32 	%r287, %r11;
	mov.u32 	%r288, %r10;
	@%p16 bra 	$L__BB2_8;
	sub.s32 	%r166, %r10, %r290;
	add.s32 	%r167, %r166, 1;
	shr.u32 	%r168, %r167, 31;
	add.s32 	%r169, %r167, %r168;
	shr.s32 	%r170, %r169, 1;
	add.s32 	%r287, %r170, %r11;
	sub.s32 	%r288, %r10, %r170;
	mov.pred 	%p92, 0;
	mov.u32 	%r289, %r11;
$L__BB2_8:
	not.pred 	%p19, %p92;
	@%p19 bra 	$L__BB2_2;
	cvt.rn.f32.s32 	%f5, %r287;
	st.shared.f32 	[shareAB], %f5;
	min.s32 	%r295, %r2, %r153;
	sub.s32 	%r296, %r2, %r295;
	sub.s32 	%r176, %r2, %r154;
	max.s32 	%r297, %r176, 0;
	sub.s32 	%r177, %r2, %r153;
	max.s32 	%r298, %r177, 0;
$L__BB2_10:
	mov.u32 	%r27, %r295;
	mov.u32 	%r26, %r296;
	setp.lt.s32 	%p20, %r27, 1;
	setp.ge.s32 	%p21, %r26, %r154;
	or.pred  	%p22, %p20, %p21;
	@%p22 bra 	$L__BB2_13;
	add.s32 	%r178, %r27, -1;
	mul.wide.u32 	%rd17, %r178, 4;
	add.s64 	%rd18, %rd2, %rd17;
	ld.global.f32 	%f6, [%rd18];
	mul.wide.s32 	%rd19, %r26, 4;
	add.s64 	%rd20, %rd1, %rd19;
	ld.global.f32 	%f7, [%rd20];
	setp.leu.f32 	%p23, %f6, %f7;
	@%p23 bra 	$L__BB2_13;
	sub.s32 	%r185, %r27, %r297;
	add.s32 	%r186, %r185, 1;
	shr.u32 	%r187, %r186, 31;
	add.s32 	%r188, %r186, %r187;
	shr.s32 	%r189, %r188, 1;
	sub.s32 	%r295, %r27, %r189;
	add.s32 	%r296, %r189, %r26;
	mov.pred 	%p93, 0;
	mov.u32 	%r298, %r26;
	bra.uni 	$L__BB2_16;
$L__BB2_13:
	setp.lt.s32 	%p25, %r26, 1;
	setp.ge.s32 	%p26, %r27, %r153;
	mov.pred 	%p93, -1;
	or.pred  	%p27, %p25, %p26;
	mov.u32 	%r295, %r27;
	mov.u32 	%r296, %r26;
	@%p27 bra 	$L__BB2_16;
	add.s32 	%r179, %r26, -1;
	mul.wide.u32 	%rd21, %r179, 4;
	add.s64 	%rd22, %rd1, %rd21;
	ld.global.f32 	%f8, [%rd22];
	mul.wide.s32 	%rd23, %r27, 4;
	add.s64 	%rd24, %rd2, %rd23;
	ld.global.f32 	%f9, [%rd24];
	setp.ltu.f32 	%p29, %f8, %f9;
	mov.u32 	%r295, %r27;
	mov.u32 	%r296, %r26;
	@%p29 bra 	$L__BB2_16;
	sub.s32 	%r180, %r26, %r298;
	add.s32 	%r181, %r180, 1;
	shr.u32 	%r182, %r181, 31;
	add.s32 	%r183, %r181, %r182;
	shr.s32 	%r184, %r183, 1;
	add.s32 	%r295, %r184, %r27;
	sub.s32 	%r296, %r26, %r184;
	mov.pred 	%p93, 0;
	mov.u32 	%r297, %r27;
$L__BB2_16:
	not.pred 	%p32, %p93;
	@%p32 bra 	$L__BB2_10;
	cvt.rn.f32.s32 	%f10, %r295;
	st.shared.f32 	[shareAB+4], %f10;
$L__BB2_18:
	bar.sync 	0;
	ld.shared.v2.f32 	{%f11, %f12}, [shareAB];
	cvt.rzi.s32.f32 	%r36, %f11;
	cvt.rzi.s32.f32 	%r37, %f12;
	sub.s32 	%r38, %r1, %r36;
	sub.s32 	%r39, %r2, %r1;
	setp.lt.s32 	%p33, %r39, 1;
	@%p33 bra 	$L__BB2_62;
	mov.u32 	%r40, %ntid.x;
	cvt.s64.s32 	%rd3, %r1;
	mov.b32 	%r299, 0;
	mov.u32 	%r300, %r299;
	mov.u32 	%r301, %r299;
	mov.u32 	%r302, %r299;
$L__BB2_20:
	add.s32 	%r191, %r301, %r36;
	sub.s32 	%r192, %r37, %r191;
	add.s32 	%r193, %r38, %r37;
	add.s32 	%r194, %r193, %r300;
	sub.s32 	%r195, %r2, %r194;
	min.s32 	%r45, %r192, 256;
	min.s32 	%r46, %r195, 256;
	sub.s32 	%r196, %r39, %r302;
	min.s32 	%r47, %r196, 256;
	setp.ge.s32 	%p34, %r3, %r45;
	@%p34 bra 	$L__BB2_23;
	shl.b32 	%r197, %r3, 2;
	mov.u32 	%r198, shareAB;
	add.s32 	%r304, %r198, %r197;
	add.s32 	%r199, %r36, %r3;
	add.s32 	%r303, %r199, %r301;
	mov.u32 	%r305, %r3;
$L__BB2_22:
	mul.wide.s32 	%rd25, %r303, 4;
	add.s64 	%rd26, %rd2, %rd25;
	ld.global.f32 	%f13, [%rd26];
	st.shared.f32 	[%r304], %f13;
	add.s32 	%r305, %r305, %r40;
	shl.b32 	%r200, %r40, 2;
	add.s32 	%r304, %r304, %r200;
	add.s32 	%r303, %r303, %r40;
	setp.lt.s32 	%p35, %r305, %r45;
	@%p35 bra 	$L__BB2_22;
$L__BB2_23:
	setp.ge.s32 	%p36, %r3, %r46;
	@%p36 bra 	$L__BB2_26;
	add.s32 	%r50, %r300, %r38;
	mov.u32 	%r306, %r3;
$L__BB2_25:
	add.s32 	%r201, %r50, %r306;
	mul.wide.s32 	%rd27, %r201, 4;
	add.s64 	%rd28, %rd1, %rd27;
	ld.global.f32 	%f14, [%rd28];
	shl.b32 	%r202, %r306, 2;
	mov.u32 	%r203, shareAB;
	add.s32 	%r204, %r203, %r202;
	st.shared.f32 	[%r204+1024], %f14;
	add.s32 	%r306, %r306, %r40;
	setp.lt.s32 	%p37, %r306, %r46;
	@%p37 bra 	$L__BB2_25;
$L__BB2_26:
	bar.sync 	0;
	add.s32 	%r205, %r40, %r47;
	add.s32 	%r206, %r205, -1;
	div.u32 	%r207, %r206, %r40;
	mul.lo.s32 	%r59, %r207, %r3;
	add.s32 	%r208, %r59, %r207;
	min.u32 	%r60, %r208, %r47;
	min.s32 	%r311, %r59, %r45;
	sub.s32 	%r312, %r59, %r311;
	sub.s32 	%r209, %r59, %r46;
	max.s32 	%r313, %r209, 0;
	sub.s32 	%r210, %r59, %r45;
	max.s32 	%r314, %r210, 0;
$L__BB2_27:
	mov.u32 	%r68, %r311;
	mov.u32 	%r67, %r312;
	setp.lt.s32 	%p38, %r68, 1;
	setp.ge.s32 	%p39, %r67, %r46;
	shl.b32 	%r211, %r68, 2;
	mov.u32 	%r212, shareAB;
	add.s32 	%r69, %r212, %r211;
	shl.b32 	%r213, %r67, 2;
	add.s32 	%r214, %r212, %r213;
	add.s32 	%r70, %r214, 1024;
	or.pred  	%p40, %p38, %p39;
	@%p40 bra 	$L__BB2_30;
	ld.shared.f32 	%f15, [%r69+-4];
	ld.shared.f32 	%f16, [%r70];
	setp.leu.f32 	%p41, %f15, %f16;
	@%p41 bra 	$L__BB2_30;
	sub.s32 	%r220, %r68, %r313;
	add.s32 	%r221, %r220, 1;
	shr.u32 	%r222, %r221, 31;
	add.s32 	%r223, %r221, %r222;
	shr.s32 	%r224, %r223, 1;
	sub.s32 	%r311, %r68, %r224;
	add.s32 	%r312, %r224, %r67;
	mov.pred 	%p94, 0;
	mov.u32 	%r314, %r67;
	bra.uni 	$L__BB2_33;
$L__BB2_30:
	setp.lt.s32 	%p43, %r67, 1;
	setp.ge.s32 	%p44, %r68, %r45;
	mov.pred 	%p94, -1;
	or.pred  	%p45, %p43, %p44;
	mov.u32 	%r311, %r68;
	mov.u32 	%r312, %r67;
	@%p45 bra 	$L__BB2_33;
	ld.shared.f32 	%f17, [%r70+-4];
	ld.shared.f32 	%f18, [%r69];
	setp.ltu.f32 	%p47, %f17, %f18;
	mov.u32 	%r311, %r68;
	mov.u32 	%r312, %r67;
	@%p47 bra 	$L__BB2_33;
	sub.s32 	%r215, %r67, %r314;
	add.s32 	%r216, %r215, 1;
	shr.u32 	%r217, %r216, 31;
	add.s32 	%r218, %r216, %r217;
	shr.s32 	%r219, %r218, 1;
	add.s32 	%r311, %r219, %r68;
	sub.s32 	%r312, %r67, %r219;
	mov.pred 	%p94, 0;
	mov.u32 	%r313, %r68;
$L__BB2_33:
	not.pred 	%p50, %p94;
	@%p50 bra 	$L__BB2_27;
	min.s32 	%r319, %r60, %r45;
	sub.s32 	%r320, %r60, %r319;
	sub.s32 	%r225, %r60, %r46;
	max.s32 	%r321, %r225, 0;
	sub.s32 	%r226, %r60, %r45;
	max.s32 	%r322, %r226, 0;
$L__BB2_35:
	mov.u32 	%r86, %r319;
	mov.u32 	%r85, %r320;
	setp.lt.s32 	%p51, %r86, 1;
	setp.ge.s32 	%p52, %r85, %r46;
	shl.b32 	%r227, %r86, 2;
	add.s32 	%r87, %r212, %r227;
	shl.b32 	%r229, %r85, 2;
	add.s32 	%r230, %r212, %r229;
	add.s32 	%r88, %r230, 1024;
	or.pred  	%p53, %p51, %p52;
	@%p53 bra 	$L__BB2_38;
	ld.shared.f32 	%f19, [%r87+-4];
	ld.shared.f32 	%f20, [%r88];
	setp.leu.f32 	%p54, %f19, %f20;
	@%p54 bra 	$L__BB2_38;
	sub.s32 	%r236, %r86, %r321;
	add.s32 	%r237, %r236, 1;
	shr.u32 	%r238, %r237, 31;
	add.s32 	%r239, %r237, %r238;
	shr.s32 	%r240, %r239, 1;
	sub.s32 	%r319, %r86, %r240;
	add.s32 	%r320, %r240, %r85;
	mov.pred 	%p95, 0;
	mov.u32 	%r322, %r85;
	bra.uni 	$L__BB2_41;
$L__BB2_38:
	setp.lt.s32 	%p56, %r85, 1;
	setp.ge.s32 	%p57, %r86, %r45;
	mov.pred 	%p95, -1;
	or.pred  	%p58, %p56, %p57;
	mov.u32 	%r319, %r86;
	mov.u32 	%r320, %r85;
	@%p58 bra 	$L__BB2_41;
	ld.shared.f32 	%f21, [%r88+-4];
	ld.shared.f32 	%f22, [%r87];
	setp.ltu.f32 	%p60, %f21, %f22;
	mov.u32 	%r319, %r86;
	mov.u32 	%r320, %r85;
	@%p60 bra 	$L__BB2_41;
	sub.s32 	%r231, %r85, %r322;
	add.s32 	%r232, %r231, 1;
	shr.u32 	%r233, %r232, 31;
	add.s32 	%r234, %r232, %r233;
	shr.s32 	%r235, %r234, 1;
	add.s32 	%r319, %r235, %r86;
	sub.s32 	%r320, %r85, %r235;
	mov.pred 	%p95, 0;
	mov.u32 	%r321, %r86;
$L__BB2_41:
	not.pred 	%p63, %p95;
	@%p63 bra 	$L__BB2_35;
	ld.param.u64 	%rd42, [_Z18merge_tiled_kernelPfiS_iS__param_4];
	sub.s32 	%r242, %r59, %r311;
	shl.b32 	%r243, %r311, 2;
	mov.u32 	%r244, shareAB;
	add.s32 	%r97, %r244, %r243;
	sub.s32 	%r98, %r319, %r311;
	shl.b32 	%r245, %r242, 2;
	add.s32 	%r246, %r244, %r245;
	add.s32 	%r99, %r246, 1024;
	add.s32 	%r247, %r242, %r319;
	sub.s32 	%r100, %r60, %r247;
	cvt.s64.s32 	%rd29, %r302;
	add.s64 	%rd30, %rd29, %rd3;
	cvt.s64.s32 	%rd31, %r59;
	add.s64 	%rd32, %rd30, %rd31;
	cvta.to.global.u64 	%rd33, %rd42;
	shl.b64 	%rd34, %rd32, 2;
	add.s64 	%rd4, %rd33, %rd34;
	min.s32 	%r248, %r98, %r100;
	setp.lt.s32 	%p64, %r248, 1;
	mov.b32 	%r331, 0;
	mov.u32 	%r330, %r331;
	mov.u32 	%r329, %r331;
	@%p64 bra 	$L__BB2_45;
	mov.b32 	%r329, 0;
	mov.u32 	%r330, %r329;
	mov.u32 	%r331, %r329;
$L__BB2_44:
	shl.b32 	%r250, %r331, 2;
	add.s32 	%r251, %r97, %r250;
	ld.shared.f32 	%f23, [%r251];
	shl.b32 	%r252, %r330, 2;
	add.s32 	%r253, %r99, %r252;
	ld.shared.f32 	%f25, [%r253];
	setp.gtu.f32 	%p65, %f23, %f25;
	setp.le.f32 	%p66, %f23, %f25;
	selp.u32 	%r254, 1, 0, %p66;
	add.s32 	%r331, %r331, %r254;
	selp.u32 	%r255, 1, 0, %p65;
	add.s32 	%r330, %r330, %r255;
	selp.f32 	%f27, %f23, %f25, %p66;
	mul.wide.u32 	%rd35, %r329, 4;
	add.s64 	%rd36, %rd4, %rd35;
	st.global.f32 	[%rd36], %f27;
	add.s32 	%r329, %r329, 1;
	setp.lt.s32 	%p67, %r331, %r98;
	setp.lt.s32 	%p68, %r330, %r100;
	and.pred  	%p69, %p67, %p68;
	@%p69 bra 	$L__BB2_44;
$L__BB2_45:
	setp.ge.s32 	%p70, %r331, %r98;
	mov.u32 	%r328, %r329;
	@%p70 bra 	$L__BB2_51;
	add.s32 	%r104, %r331, %r311;
	sub.s32 	%r257, %r319, %r104;
	and.b32  	%r105, %r257, 3;
	setp.eq.s32 	%p71, %r105, 0;
	mov.u32 	%r328, %r329;
	mov.u32 	%r327, %r331;
	@%p71 bra 	$L__BB2_50;
	add.s32 	%r327, %r331, 1;
	shl.b32 	%r258, %r331, 2;
	add.s32 	%r107, %r97, %r258;
	ld.shared.f32 	%f28, [%r107];
	add.s32 	%r328, %r329, 1;
	mul.wide.u32 	%rd37, %r329, 4;
	add.s64 	%rd5, %rd4, %rd37;
	st.global.f32 	[%rd5], %f28;
	setp.eq.s32 	%p72, %r105, 1;
	@%p72 bra 	$L__BB2_50;
	add.s32 	%r327, %r331, 2;
	ld.shared.f32 	%f29, [%r107+4];
	add.s32 	%r328, %r329, 2;
	st.global.f32 	[%rd5+4], %f29;
	setp.eq.s32 	%p73, %r105, 2;
	@%p73 bra 	$L__BB2_50;
	add.s32 	%r327, %r331, 3;
	ld.shared.f32 	%f30, [%r107+8];
	add.s32 	%r328, %r329, 3;
	st.global.f32 	[%rd5+8], %f30;
$L__BB2_50:
	sub.s32 	%r259, %r104, %r319;
	setp.gt.u32 	%p74, %r259, -4;
	@%p74 bra 	$L__BB2_51;
	bra.uni 	$L__BB2_63;
$L__BB2_51:
	setp.ge.s32 	%p76, %r330, %r100;
	@%p76 bra 	$L__BB2_53;
$L__BB2_52:
	add.s32 	%r129, %r330, 1;
	shl.b32 	%r262, %r330, 2;
	add.s32 	%r263, %r99, %r262;
	ld.shared.f32 	%f35, [%r263];
	add.s32 	%r130, %r328, 1;
	mul.wide.u32 	%rd40, %r328, 4;
	add.s64 	%rd41, %rd4, %rd40;
	st.global.f32 	[%rd41], %f35;
	setp.lt.s32 	%p77, %r129, %r100;
	mov.u32 	%r328, %r130;
	mov.u32 	%r330, %r129;
	@%p77 bra 	$L__BB2_52;
$L__BB2_53:
	bar.sync 	0;
	min.s32 	%r341, %r47, %r45;
	sub.s32 	%r342, %r47, %r341;
	sub.s32 	%r264, %r47, %r46;
	max.s32 	%r343, %r264, 0;
	sub.s32 	%r265, %r47, %r45;
	max.s32 	%r344, %r265, 0;
$L__BB2_54:
	mov.u32 	%r138, %r341;
	mov.u32 	%r137, %r342;
	setp.lt.s32 	%p78, %r138, 1;
	setp.ge.s32 	%p79, %r137, %r46;
	shl.b32 	%r266, %r138, 2;
	mov.u32 	%r267, shareAB;
	add.s32 	%r139, %r267, %r266;
	shl.b32 	%r268, %r137, 2;
	add.s32 	%r269, %r267, %r268;
	add.s32 	%r140, %r269, 1024;
	or.pred  	%p80, %p78, %p79;
	@%p80 bra 	$L__BB2_57;
	ld.shared.f32 	%f36, [%r139+-4];
	ld.shared.f32 	%f37, [%r140];
	setp.leu.f32 	%p81, %f36, %f37;
	@%p81 bra 	$L__BB2_57;
	sub.s32 	%r275, %r138, %r343;
	add.s32 	%r276, %r275, 1;
	shr.u32 	%r277, %r276, 31;
	add.s32 	%r278, %r276, %r277;
	shr.s32 	%r279, %r278, 1;
	sub.s32 	%r341, %r138, %r279;
	add.s32 	%r342, %r279, %r137;
	mov.pred 	%p96, 0;
	mov.u32 	%r344, %r137;
	bra.uni 	$L__BB2_60;
$L__BB2_57:
	setp.lt.s32 	%p83, %r137, 1;
	setp.ge.s32 	%p84, %r138, %r45;
	mov.pred 	%p96, -1;
	or.pred  	%p85, %p83, %p84;
	mov.u32 	%r341, %r138;
	mov.u32 	%r342, %r137;
	@%p85 bra 	$L__BB2_60;
	ld.shared.f32 	%f38, [%r140+-4];
	ld.shared.f32 	%f39, [%r139];
	setp.ltu.f32 	%p87, %f38, %f39;
	mov.u32 	%r341, %r138;
	mov.u32 	%r342, %r137;
	@%p87 bra 	$L__BB2_60;
	sub.s32 	%r270, %r137, %r344;
	add.s32 	%r271, %r270, 1;
	shr.u32 	%r272, %r271, 31;
	add.s32 	%r273, %r271, %r272;
	shr.s32 	%r274, %r273, 1;
	add.s32 	%r341, %r274, %r138;
	sub.s32 	%r342, %r137, %r274;
	mov.pred 	%p96, 0;
	mov.u32 	%r343, %r138;
$L__BB2_60:
	not.pred 	%p90, %p96;
	@%p90 bra 	$L__BB2_54;
	add.s32 	%r301, %r341, %r301;
	add.s32 	%r280, %r300, %r47;
	sub.s32 	%r300, %r280, %r341;
	add.s32 	%r302, %r47, %r302;
	add.s32 	%r299, %r299, 1;
	bar.sync 	0;
	add.s32 	%r281, %r39, 255;
	shr.u32 	%r282, %r281, 8;
	setp.ne.s32 	%p91, %r299, %r282;
	@%p91 bra 	$L__BB2_20;
$L__BB2_62:
	ret;
$L__BB2_63:
	shl.b32 	%r260, %r327, 2;
	add.s32 	%r261, %r97, %r260;
	ld.shared.f32 	%f31, [%r261];
	mul.wide.u32 	%rd38, %r328, 4;
	add.s64 	%rd39, %rd4, %rd38;
	st.global.f32 	[%rd39], %f31;
	ld.shared.f32 	%f32, [%r261+4];
	st.global.f32 	[%rd39+4], %f32;
	ld.shared.f32 	%f33, [%r261+8];
	st.global.f32 	[%rd39+8], %f33;
	add.s32 	%r327, %r327, 4;
	ld.shared.f32 	%f34, [%r261+12];
	add.s32 	%r328, %r328, 4;
	st.global.f32 	[%rd39+12], %f34;
	setp.lt.s32 	%p75, %r327, %r98;
	@%p75 bra 	$L__BB2_63;
	bra.uni 	$L__BB2_51;

}


// ===== COMPILED SASS (sm_100) =====

	.target	sm_100

	.elftype	@"ET_EXEC"


//--------------------- .note.nv.tkinfo           --------------------------
	.section	.note.nv.tkinfo,"",@"SHT_NOTE"
	.sectionflags	@"SHF_NOTE_NV_TKINFO"
	.tkinfo
        /*0018*/ 	.word	0x00000002
        /*0030*/ 	.string	""
        /*0030*/ 	.string	"ptxas"
        /*0030*/ 	.string	"Cuda compilation tools, release 13.0, V13.0.88"
        /*0030*/ 	.string	"Build cuda_13.0.r13.0/compiler.36424714_0"
        /*0030*/ 	.string	"-arch sm_100 -m 64 "



//--------------------- .note.nv.cuinfo           --------------------------
	.section	.note.nv.cuinfo,"",@"SHT_NOTE"
	.sectionflags	@"SHF_NOTE_NV_CUINFO"
        /*0018*/ 	.short	0x0002
        /*001a*/ 	.short	0x0064
        /*001c*/ 	.short	0x0082
	.zero		2


//--------------------- .nv.info                  --------------------------
	.section	.nv.info,"",@"SHT_CUDA_INFO"
	.align	4


	//----- nvinfo : EIATTR_REGCOUNT
	.align		4
        /*0000*/ 	.byte	0x04, 0x2f
        /*0002*/ 	.short	(.L_1 - .L_0)
	.align		4
.L_0:
        /*0004*/ 	.word	index@(_Z23merge_sequential_kernelPfiS_iS_)
        /*0008*/ 	.word	0x0000001c


	//----- nvinfo : EIATTR_FRAME_SIZE
	.align		4
.L_1:
        /*000c*/ 	.byte	0x04, 0x11
        /*000e*/ 	.short	(.L_3 - .L_2)
	.align		4
.L_2:
        /*0010*/ 	.word	index@(_Z23merge_sequential_kernelPfiS_iS_)
        /*0014*/ 	.word	0x00000000


	//----- nvinfo : EIATTR_REGCOUNT
	.align		4
.L_3:
        /*0018*/ 	.byte	0x04, 0x2f
        /*001a*/ 	.short	(.L_5 - .L_4)
	.align		4
.L_4:
        /*001c*/ 	.word	index@(_Z18merge_basic_kernelPfiS_iS_)
        /*0020*/ 	.word	0x00000020


	//----- nvinfo : EIATTR_FRAME_SIZE
	.align		4
.L_5:
        /*0024*/ 	.byte	0x04, 0x11
        /*0026*/ 	.short	(.L_7 - .L_6)
	.align		4
.L_6:
        /*0028*/ 	.word	index@(_Z18merge_basic_kernelPfiS_iS_)
        /*002c*/ 	.word	0x00000000


	//----- nvinfo : EIATTR_REGCOUNT
	.align		4
.L_7:
        /*0030*/ 	.byte	0x04, 0x2f
        /*0032*/ 	.short	(.L_9 - .L_8)
	.align		4
.L_8:
        /*0034*/ 	.word	index@(_Z18merge_tiled_kernelPfiS_iS_)
        /*0038*/ 	.word	0x00000020


	//----- nvinfo : EIATTR_FRAME_SIZE
	.align		4
.L_9:
        /*003c*/ 	.byte	0x04, 0x11
        /*003e*/ 	.short	(.L_11 - .L_10)
	.align		4
.L_10:
        /*0040*/ 	.word	index@(_Z18merge_tiled_kernelPfiS_iS_)
        /*0044*/ 	.word	0x00000000


	//----- nvinfo : EIATTR_MIN_STACK_SIZE
	.align		4
.L_11:
        /*0048*/ 	.byte	0x04, 0x12
        /*004a*/ 	.short	(.L_13 - .L_12)
	.align		4
.L_12:
        /*004c*/ 	.word	index@(_Z18merge_tiled_kernelPfiS_iS_)
        /*0050*/ 	.word	0x00000000


	//----- nvinfo : EIATTR_MIN_STACK_SIZE
	.align		4
.L_13:
        /*0054*/ 	.byte	0x04, 0x12
        /*0056*/ 	.short	(.L_15 - .L_14)
	.align		4
.L_14:
        /*0058*/ 	.word	index@(_Z18merge_basic_kernelPfiS_iS_)
        /*005c*/ 	.word	0x00000000


	//----- nvinfo : EIATTR_MIN_STACK_SIZE
	.align		4
.L_15:
        /*0060*/ 	.byte	0x04, 0x12
        /*0062*/ 	.short	(.L_17 - .L_16)
	.align		4
.L_16:
        /*0064*/ 	.word	index@(_Z23merge_sequential_kernelPfiS_iS_)
        /*0068*/ 	.word	0x00000000
.L_17:


//--------------------- .nv.compat                --------------------------
	.section	.nv.compat,"",@"SHT_CUDA_COMPAT_INFO"
	.align	4
        /*0000*/ 	.byte	0x02, 0x09, 0x00, 0x00, 0x02, 0x02, 0x01, 0x00, 0x02, 0x05, 0x05, 0x00, 0x03, 0x07, 0x01, 0x01
        /*0010*/ 	.byte	0x02, 0x03, 0x00, 0x00, 0x02, 0x06, 0x01, 0x00, 0x04, 0x0b, 0x08, 0x00, 0x09, 0x00, 0x00, 0x00
        /*0020*/ 	.byte	0x00, 0x00, 0x00, 0x00


//--------------------- .nv.info._Z18merge_tiled_kernelPfiS_iS_ --------------------------
	.section	.nv.info._Z18merge_tiled_kernelPfiS_iS_,"",@"SHT_CUDA_INFO"
	.sectionflags	@""
	.align	4


	//----- nvinfo : EIATTR_CUDA_API_VERSION
	.align		4
        /*0000*/ 	.byte	0x04, 0x37
        /*0002*/ 	.short	(.L_19 - .L_18)
.L_18:
        /*0004*/ 	.word	0x00000082


	//----- nvinfo : EIATTR_KPARAM_INFO
	.align		4
.L_19:
        /*0008*/ 	.byte	0x04, 0x17
        /*000a*/ 	.short	(.L_21 - .L_20)
.L_20:
        /*000c*/ 	.word	0x00000000
        /*0010*/ 	.short	0x0004
        /*0012*/ 	.short	0x0020
        /*0014*/ 	.byte	0x00, 0xf5, 0x21, 0x00


	//----- nvinfo : EIATTR_KPARAM_INFO
	.align		4
.L_21:
        /*0018*/ 	.byte	0x04, 0x17
        /*001a*/ 	.short	(.L_23 - .L_22)
.L_22:
        /*001c*/ 	.word	0x00000000
        /*0020*/ 	.short	0x0003
        /*0022*/ 	.short	0x0018
        /*0024*/ 	.byte	0x00, 0xf0, 0x11, 0x00


	//----- nvinfo : EIATTR_KPARAM_INFO
	.align		4
.L_23:
        /*0028*/ 	.byte	0x04, 0x17
        /*002a*/ 	.short	(.L_25 - .L_24)
.L_24:
        /*002c*/ 	.word	0x00000000
        /*0030*/ 	.short	0x0002
        /*0032*/ 	.short	0x0010
        /*0034*/ 	.byte	0x00, 0xf5, 0x21, 0x00


	//----- nvinfo : EIATTR_KPARAM_INFO
	.align		4
.L_25:
        /*0038*/ 	.byte	0x04, 0x17
        /*003a*/ 	.short	(.L_27 - .L_26)
.L_26:
        /*003c*/ 	.word	0x00000000
        /*0040*/ 	.short	0x0001
        /*0042*/ 	.short	0x0008
        /*0044*/ 	.byte	0x00, 0xf0, 0x11, 0x00


	//----- nvinfo : EIATTR_KPARAM_INFO
	.align		4
.L_27:
        /*0048*/ 	.byte	0x04, 0x17
        /*004a*/ 	.short	(.L_29 - .L_28)
.L_28:
        /*004c*/ 	.word	0x00000000
        /*0050*/ 	.short	0x0000
        /*0052*/ 	.short	0x0000
        /*0054*/ 	.byte	0x00, 0xf5, 0x21, 0x00


	//----- nvinfo : EIATTR_SPARSE_MMA_MASK
	.align		4
.L_29:
        /*0058*/ 	.byte	0x03, 0x50
        /*005a*/ 	.short	0x0000


	//----- nvinfo : EIATTR_MAXREG_COUNT
	.align		4
        /*005c*/ 	.byte	0x03, 0x1b
        /*005e*/ 	.short	0x00ff


	//----- nvinfo : EIATTR_NUM_BARRIERS
	.align		4
        /*0060*/ 	.byte	0x02, 0x4c
        /*0062*/ 	.byte	0x01
	.zero		1


	//----- nvinfo : EIATTR_MERCURY_ISA_VERSION
	.align		4
        /*0064*/ 	.byte	0x03, 0x5f
        /*0066*/ 	.short	0x0101


	//----- nvinfo : EIATTR_VRC_CTA_INIT_COUNT
	.align		4
        /*0068*/ 	.byte	0x02, 0x4a
	.zero		1
	.zero		1


	//----- nvinfo : EIATTR_EXIT_INSTR_OFFSETS
	.align		4
        /*006c*/ 	.byte	0x04, 0x1c
        /*006e*/ 	.short	(.L_31 - .L_30)


	//   ....[0]....
.L_30:
        /*0070*/ 	.word	0x000009b0


	//   ....[1]....
        /*0074*/ 	.word	0x00002730


	//----- nvinfo : EIATTR_CRS_STACK_SIZE
	.align		4
.L_31:
        /*0078*/ 	.byte	0x04, 0x1e
        /*007a*/ 	.short	(.L_33 - .L_32)
.L_32:
        /*007c*/ 	.word	0x00000000


	//----- nvinfo : EIATTR_CBANK_PARAM_SIZE
	.align		4
.L_33:
        /*0080*/ 	.byte	0x03, 0x19
        /*0082*/ 	.short	0x0028


	//----- nvinfo : EIATTR_PARAM_CBANK
	.align		4
        /*0084*/ 	.byte	0x04, 0x0a
        /*0086*/ 	.short	(.L_35 - .L_34)
	.align		4
.L_34:
        /*0088*/ 	.word	index@(.nv.constant0._Z18merge_tiled_kernelPfiS_iS_)
        /*008c*/ 	.short	0x0380
        /*008e*/ 	.short	0x0028


	//----- nvinfo : EIATTR_SW_WAR
	.align		4
.L_35:
        /*0090*/ 	.byte	0x04, 0x36
        /*0092*/ 	.short	(.L_37 - .L_36)
.L_36:
        /*0094*/ 	.word	0x00000008
.L_37:


//--------------------- .nv.info._Z18merge_basic_kernelPfiS_iS_ --------------------------
	.section	.nv.info._Z18merge_basic_kernelPfiS_iS_,"",@"SHT_CUDA_INFO"
	.sectionflags	@""
	.align	4


	//----- nvinfo : EIATTR_CUDA_API_VERSION
	.align		4
        /*0000*/ 	.byte	0x04, 0x37
        /*0002*/ 	.short	(.L_39 - .L_38)
.L_38:
        /*0004*/ 	.word	0x00000082


	//----- nvinfo : EIATTR_KPARAM_INFO
	.align		4
.L_39:
        /*0008*/ 	.byte	0x04, 0x17
        /*000a*/ 	.short	(.L_41 - .L_40)
.L_40:
        /*000c*/ 	.word	0x00000000
        /*0010*/ 	.short	0x0004
        /*0012*/ 	.short	0x0020
        /*0014*/ 	.byte	0x00, 0xf5, 0x21, 0x00


	//----- nvinfo : EIATTR_KPARAM_INFO
	.align		4
.L_41:
        /*0018*/ 	.byte	0x04, 0x17
        /*001a*/ 	.short	(.L_43 - .L_42)
.L_42:
        /*001c*/ 	.word	0x00000000
        /*0020*/ 	.short	0x0003
        /*0022*/ 	.short	0x0018
        /*0024*/ 	.byte	0x00, 0xf0, 0x11, 0x00


	//----- nvinfo : EIATTR_KPARAM_INFO
	.align		4
.L_43:
        /*0028*/ 	.byte	0x04, 0x17
        /*002a*/ 	.short	(.L_45 - .L_44)
.L_44:
        /*002c*/ 	.word	0x00000000
        /*0030*/ 	.short	0x0002
        /*0032*/ 	.short	0x0010
        /*0034*/ 	.byte	0x00, 0xf5, 0x21, 0x00


	//----- nvinfo : EIATTR_KPARAM_INFO
	.align		4
.L_45:
        /*0038*/ 	.byte	0x04, 0x17
        /*003a*/ 	.short	(.L_47 - .L_46)
.L_46:
        /*003c*/ 	.word	0x00000000
        /*0040*/ 	.short	0x0001
        /*0042*/ 	.short	0x0008
        /*0044*/ 	.byte	0x00, 0xf0, 0x11, 0x00


	//----- nvinfo : EIATTR_KPARAM_INFO
	.align		4
.L_47:
        /*0048*/ 	.byte	0x04, 0x17
        /*004a*/ 	.short	(.L_49 - .L_48)
.L_48:
        /*004c*/ 	.word	0x00000000
        /*0050*/ 	.short	0x0000
        /*0052*/ 	.short	0x0000
        /*0054*/ 	.byte	0x00, 0xf5, 0x21, 0x00


	//----- nvinfo : EIATTR_SPARSE_MMA_MASK
	.align		4
.L_49:
        /*0058*/ 	.byte	0x03, 0x50
        /*005a*/ 	.short	0x0000


	//----- nvinfo : EIATTR_MAXREG_COUNT
	.align		4
        /*005c*/ 	.byte	0x03, 0x1b
        /*005e*/ 	.short	0x00ff


	//----- nvinfo : EIATTR_MERCURY_ISA_VERSION
	.align		4
        /*0060*/ 	.byte	0x03, 0x5f
        /*0062*/ 	.short	0x0101


	//----- nvinfo : EIATTR_VRC_CTA_INIT_COUNT
	.align		4
        /*0064*/ 	.byte	0x02, 0x4a
	.zero		1
	.zero		1


	//----- nvinfo : EIATTR_EXIT_INSTR_OFFSETS
	.align		4
        /*0068*/ 	.byte	0x04, 0x1c
        /*006a*/ 	.short	(.L_51 - .L_50)


	//   ....[0]....
.L_50:
        /*006c*/ 	.word	0x00000ec0


	//   ....[1]....
        /*0070*/ 	.word	0x00001060


	//   ....[2]....
        /*0074*/ 	.word	0x00001150


	//----- nvinfo : EIATTR_CRS_STACK_SIZE
	.align		4
.L_51:
        /*0078*/ 	.byte	0x04, 0x1e
        /*007a*/ 	.short	(.L_53 - .L_52)
.L_52:
        /*007c*/ 	.word	0x00000000


	//----- nvinfo : EIATTR_CBANK_PARAM_SIZE
	.align		4
.L_53:
        /*0080*/ 	.byte	0x03, 0x19
        /*0082*/ 	.short	0x0028


	//----- nvinfo : EIATTR_PARAM_CBANK
	.align		4
        /*0084*/ 	.byte	0x04, 0x0a
        /*0086*/ 	.short	(.L_55 - .L_54)
	.align		4
.L_54:
        /*0088*/ 	.word	index@(.nv.constant0._Z18merge_basic_kernelPfiS_iS_)
        /*008c*/ 	.short	0x0380
        /*008e*/ 	.short	0x0028


	//----- nvinfo : EIATTR_SW_WAR
	.align		4
.L_55:
        /*0090*/ 	.byte	0x04, 0x36
        /*0092*/ 	.short	(.L_57 - .L_56)
.L_56:
        /*0094*/ 	.word	0x00000008
.L_57:


//--------------------- .nv.info._Z23merge_sequential_kernelPfiS_iS_ --------------------------
	.section	.nv.info._Z23merge_sequential_kernelPfiS_iS_,"",@"SHT_CUDA_INFO"
	.sectionflags	@""
	.align	4


	//----- nvinfo : EIATTR_CUDA_API_VERSION
	.align		4
        /*0000*/ 	.byte	0x04, 0x37
        /*0002*/ 	.short	(.L_59 - .L_58)
.L_58:
        /*0004*/ 	.word	0x00000082


	//----- nvinfo : EIATTR_KPARAM_INFO
	.align		4
.L_59:
        /*0008*/ 	.byte	0x04, 0x17
        /*000a*/ 	.short	(.L_61 - .L_60)
.L_60:
        /*000c*/ 	.word	0x00000000
        /*0010*/ 	.short	0x0004
        /*0012*/ 	.short	0x0020
        /*0014*/ 	.byte	0x00, 0xf5, 0x21, 0x00


	//----- nvinfo : EIATTR_KPARAM_INFO
	.align		4
.L_61:
        /*0018*/ 	.byte	0x04, 0x17
        /*001a*/ 	.short	(.L_63 - .L_62)
.L_62:
        /*001c*/ 	.word	0x00000000
        /*0020*/ 	.short	0x0003
        /*0022*/ 	.short	0x0018
        /*0024*/ 	.byte	0x00, 0xf0, 0x11, 0x00


	//----- nvinfo : EIATTR_KPARAM_INFO
	.align		4
.L_63:
        /*0028*/ 	.byte	0x04, 0x17
        /*002a*/ 	.short	(.L_65 - .L_64)
.L_64:
        /*002c*/ 	.word	0x00000000
        /*0030*/ 	.short	0x0002
        /*0032*/ 	.short	0x0010
        /*0034*/ 	.byte	0x00, 0xf5, 0x21, 0x00


	//----- nvinfo : EIATTR_KPARAM_INFO
	.align		4
.L_65:
        /*0038*/ 	.byte	0x04, 0x17
        /*003a*/ 	.short	(.L_67 - .L_66)
.L_66:
        /*003c*/ 	.word	0x00000000
        /*0040*/ 	.short	0x0001
        /*0042*/ 	.short	0x0008
        /*0044*/ 	.byte	0x00, 0xf0, 0x11, 0x00


	//----- nvinfo : EIATTR_KPARAM_INFO
	.align		4
.L_67:
        /*0048*/ 	.byte	0x04, 0x17
        /*004a*/ 	.short	(.L_69 - .L_68)
.L_68:
        /*004c*/ 	.word	0x00000000
        /*0050*/ 	.short	0x0000
        /*0052*/ 	.short	0x0000
        /*0054*/ 	.byte	0x00, 0xf5, 0x21, 0x00


	//----- nvinfo : EIATTR_SPARSE_MMA_MASK
	.align		4
.L_69:
        /*0058*/ 	.byte	0x03, 0x50
        /*005a*/ 	.short	0x0000


	//----- nvinfo : EIATTR_MAXREG_COUNT
	.align		4
        /*005c*/ 	.byte	0x03, 0x1b
        /*005e*/ 	.short	0x00ff


	//----- nvinfo : EIATTR_MERCURY_ISA_VERSION
	.align		4
        /*0060*/ 	.byte	0x03, 0x5f
        /*0062*/ 	.short	0x0101


	//----- nvinfo : EIATTR_VRC_CTA_INIT_COUNT
	.align		4
        /*0064*/ 	.byte	0x02, 0x4a
	.zero		1
	.zero		1


	//----- nvinfo : EIATTR_EXIT_INSTR_OFFSETS
	.align		4
        /*0068*/ 	.byte	0x04, 0x1c
        /*006a*/ 	.short	(.L_71 - .L_70)


	//   ....[0]....
.L_70:
        /*006c*/ 	.word	0x00000040


	//   ....[1]....
        /*0070*/ 	.word	0x00000c40


	//   ....[2]....
        /*0074*/ 	.word	0x00001140


	//   ....[3]....
        /*0078*/ 	.word	0x000013d0


	//   ....[4]....
        /*007c*/ 	.word	0x00001560


	//   ....[5]....
        /*0080*/ 	.word	0x00001630


	//----- nvinfo : EIATTR_CBANK_PARAM_SIZE
	.align		4
.L_71:
        /*0084*/ 	.byte	0x03, 0x19
        /*0086*/ 	.short	0x0028


	//----- nvinfo : EIATTR_PARAM_CBANK
	.align		4
        /*0088*/ 	.byte	0x04, 0x0a
        /*008a*/ 	.short	(.L_73 - .L_72)
	.align		4
.L_72:
        /*008c*/ 	.word	index@(.nv.constant0._Z23merge_sequential_kernelPfiS_iS_)
        /*0090*/ 	.short	0x0380
        /*0092*/ 	.short	0x0028


	//----- nvinfo : EIATTR_SW_WAR
	.align		4
.L_73:
        /*0094*/ 	.byte	0x04, 0x36
        /*0096*/ 	.short	(.L_75 - .L_74)
.L_74:
        /*0098*/ 	.word	0x00000008
.L_75:


//--------------------- .nv.callgraph             --------------------------
	.section	.nv.callgraph,"",@"SHT_CUDA_CALLGRAPH"
	.align	4
	.sectionentsize	8
	.align		4
        /*0000*/ 	.word	0x00000000
	.align		4
        /*0004*/ 	.word	0xffffffff
	.align		4
        /*0008*/ 	.word	0x00000000
	.align		4
        /*000c*/ 	.word	0xfffffffe
	.align		4
        /*0010*/ 	.word	0x00000000
	.align		4
        /*0014*/ 	.word	0xfffffffd
	.align		4
        /*0018*/ 	.word	0x00000000
	.align		4
        /*001c*/ 	.word	0xfffffffc


//--------------------- .text._Z18merge_tiled_kernelPfiS_iS_ --------------------------
	.section	.text._Z18merge_tiled_kernelPfiS_iS_,"ax",@progbits
	.align	128
        .global         _Z18merge_tiled_kernelPfiS_iS_
        .type           _Z18merge_tiled_kernelPfiS_iS_,@function
        .size           _Z18merge_tiled_kernelPfiS_iS_,(.L_x_92 - _Z18merge_tiled_kernelPfiS_iS_)
        .other          _Z18merge_tiled_kernelPfiS_iS_,@"STO_CUDA_ENTRY STV_DEFAULT"
_Z18merge_tiled_kernelPfiS_iS_:
.text._Z18merge_tiled_kernelPfiS_iS_:
[----:B------:R-:W-:Y:S08]  /*0000*/  LDC R1, c[0x0][0x37c] ;  /* 0x0000df00ff017b82 */ /* 0x000ff00000000800 */
[----:B------:R-:W0:Y:S01]  /*0010*/  LDC R7, c[0x0][0x370] ;  /* 0x0000dc00ff077b82 */ /* 0x000e220000000800 */
[----:B------:R-:W1:Y:S01]  /*0020*/  LDCU UR6, c[0x0][0x398] ;  /* 0x00007300ff0677ac */ /* 0x000e620008000800 */
[----:B------:R-:W-:Y:S01]  /*0030*/  IMAD.MOV.U32 R2, RZ, RZ, RZ ;  /* 0x000000ffff027224 */ /* 0x000fe200078e00ff */
[----:B------:R-:W-:Y:S01]  /*0040*/  BSSY.RECONVERGENT B0, `(.L_x_0) ;  /* 0x000008f000007945 */ /* 0x000fe20003800200 */
[----:B------:R-:W2:Y:S04]  /*0050*/  LDCU.64 UR12, c[0x0][0x358] ;  /* 0x00006b00ff0c77ac */ /* 0x000ea80008000a00 */
[----:B------:R-:W1:Y:S08]  /*0060*/  LDC R11, c[0x0][0x388] ;  /* 0x0000e200ff0b7b82 */ /* 0x000e700000000800 */
[----:B------:R-:W3:Y:S01]  /*0070*/  S2UR UR7, SR_CTAID.X ;  /* 0x00000000000779c3 */ /* 0x000ee20000002500 */
[----:B0-----:R-:W0:Y:S01]  /*0080*/  I2F.U32.RP R4, R7 ;  /* 0x0000000700047306 */ /* 0x001e220000209000 */
[----:B------:R-:W-:-:S07]  /*0090*/  ISETP.NE.U32.AND P1, PT, R7, RZ, PT ;  /* 0x000000ff0700720c */ /* 0x000fce0003f25070 */
[----:B0-----:R-:W0:Y:S02]  /*00a0*/  MUFU.RCP R4, R4 ;  /* 0x0000000400047308 */ /* 0x001e240000001000 */
[----:B0-----:R-:W-:Y:S02]  /*00b0*/  VIADD R3, R4, 0xffffffe ;  /* 0x0ffffffe04037836 */ /* 0x001fe40000000000 */
[----:B------:R-:W0:Y:S04]  /*00c0*/  S2R R4, SR_TID.X ;  /* 0x0000000000047919 */ /* 0x000e280000002100 */
[----:B------:R-:W4:Y:S02]  /*00d0*/  F2I.FTZ.U32.TRUNC.NTZ R3, R3 ;  /* 0x0000000300037305 */ /* 0x000f24000021f000 */
[----:B----4-:R-:W-:-:S04]  /*00e0*/  IMAD.MOV R0, RZ, RZ, -R3 ;  /* 0x000000ffff007224 */ /* 0x010fc800078e0a03 */
[----:B------:R-:W-:Y:S02]  /*00f0*/  IMAD R5, R0, R7, RZ ;  /* 0x0000000700057224 */ /* 0x000fe400078e02ff */
[----:B-1----:R-:W-:Y:S02]  /*0100*/  VIADD R0, R11, UR6 ;  /* 0x000000060b007c36 */ /* 0x002fe40008000000 */
[----:B------:R-:W-:-:S03]  /*0110*/  IMAD.HI.U32 R5, R3, R5, R2 ;  /* 0x0000000503057227 */ /* 0x000fc600078e0002 */
[----:B------:R-:W-:-:S05]  /*0120*/  IADD3 R2, PT, PT, R7, -0x1, R0 ;  /* 0xffffffff07027810 */ /* 0x000fca0007ffe000 */
[----:B------:R-:W-:-:S05]  /*0130*/  IMAD.HI.U32 R5, R5, R2, RZ ;  /* 0x0000000205057227 */ /* 0x000fca00078e00ff */
[----:B------:R-:W-:-:S13]  /*0140*/  R2UR UR4, R5 ;  /* 0x00000000050472ca */ /* 0x000fda00000e0000 */
[----:B------:R-:W-:-:S04]  /*0150*/  IMAD R3, RZ, RZ, -UR4 ;  /* 0x80000004ff037e24 */ /* 0x000fc8000f8e02ff */
[----:B------:R-:W-:Y:S02]  /*0160*/  IMAD R2, R7, R3, R2 ;  /* 0x0000000307027224 */ /* 0x000fe400078e0202 */
[----:B------:R-:W-:-:S03]  /*0170*/  IMAD.U32 R3, RZ, RZ, UR4 ;  /* 0x00000004ff037e24 */ /* 0x000fc6000f8e00ff */
[----:B------:R-:W-:-:S13]  /*0180*/  ISETP.GE.U32.AND P0, PT, R2, R7, PT ;  /* 0x000000070200720c */ /* 0x000fda0003f06070 */
[----:B------:R-:W-:Y:S02]  /*0190*/  @P0 VIADD R3, R3, 0x1 ;  /* 0x0000000103030836 */ /* 0x000fe40000000000 */
[----:B------:R-:W-:-:S03]  /*01a0*/  @P0 IMAD.IADD R2, R2, 0x1, -R7 ;  /* 0x0000000102020824 */ /* 0x000fc600078e0a07 */
[----:B------:R-:W-:Y:S02]  /*01b0*/  @P0 R2UR UR4, R3 ;  /* 0x00000000030402ca */ /* 0x000fe400000e0000 */
[-C--:B------:R-:W-:Y:S02]  /*01c0*/  ISETP.GE.U32.AND P0, PT, R2, R7.reuse, PT ;  /* 0x000000070200720c */ /* 0x080fe40003f06070 */
[----:B------:R-:W-:-:S09]  /*01d0*/  @!P1 LOP3.LUT R7, RZ, R7, RZ, 0x33, !PT ;  /* 0x00000007ff079212 */ /* 0x000fd200078e33ff */
[----:B------:R-:W-:-:S04]  /*01e0*/  IMAD.U32 R2, RZ, RZ, UR4 ;  /* 0x00000004ff027e24 */ /* 0x000fc8000f8e00ff */
[----:B------:R-:W-:-:S05]  /*01f0*/  @P0 VIADD R2, R2, 0x1 ;  /* 0x0000000102020836 */ /* 0x000fca0000000000 */
[----:B------:R-:W-:Y:S02]  /*0200*/  @P0 R2UR UR4, R2 ;  /* 0x00000000020402ca */ /* 0x000fe400000e0000 */
[----:B------:R-:W-:Y:S02]  /*0210*/  @!P1 R2UR UR4, R7 ;  /* 0x00000000070492ca */ /* 0x000fe400000e0000 */
[----:B0-----:R-:W-:-:S11]  /*0220*/  ISETP.NE.AND P0, PT, R4, RZ, PT ;  /* 0x000000ff0400720c */ /* 0x001fd60003f05270 */
[----:B---3--:R-:W-:Y:S02]  /*0230*/  UIMAD UR7, UR4, UR7, URZ ;  /* 0x00000007040772a4 */ /* 0x008fe4000f8e02ff */
[----:B------:R-:W-:-:S05]  /*0240*/  IMAD.U32 R3, RZ, RZ, UR4 ;  /* 0x00000004ff037e24 */ /* 0x000fca000f8e00ff */
[----:B------:R-:W-:-:S04]  /*0250*/  VIADDMNMX.U32 R3, R3, UR7, R0, PT ;  /* 0x0000000703037c46 */ /* 0x000fc8000b800000 */
[----:B------:R-:W-:Y:S01]  /*0260*/  R2UR UR11, R3 ;  /* 0x00000000030b72ca */ /* 0x000fe200000e0000 */
[----:B--2---:R-:W-:-:S14]  /*0270*/  @P0 BRA `(.L_x_1) ;  /* 0x0000000400ac0947 */ /* 0x004fdc0003800000 */
[----:B------:R-:W0:Y:S01]  /*0280*/  LDC R6, c[0x0][0x388] ;  /* 0x0000e200ff067b82 */ /* 0x000e220000000800 */
[----:B------:R-:W-:Y:S02]  /*0290*/  IMAD.U32 R7, RZ, RZ, UR6 ;  /* 0x00000006ff077e24 */ /* 0x000fe4000f8e00ff */
[----:B------:R-:W-:Y:S01]  /*02a0*/  IMAD.MOV R10, RZ, RZ, -R11 ;  /* 0x000000ffff0a7224 */ /* 0x000fe200078e0a0b */
[----:B------:R-:W-:Y:S01]  /*02b0*/  VIMNMX R11, PT, PT, R11, UR7, PT ;  /* 0x000000070b0b7c48 */ /* 0x000fe2000bfe0100 */
[----:B------:R-:W-:-:S03]  /*02c0*/  IMAD.MOV R8, RZ, RZ, -R7 ;  /* 0x000000ffff087224 */ /* 0x000fc600078e0a07 */
[----:B------:R-:W1:Y:S01]  /*02d0*/  LDC R0, c[0x0][0x398] ;  /* 0x0000e600ff007b82 */ /* 0x000e620000000800 */
[----:B------:R-:W-:Y:S02]  /*02e0*/  IADD3 R7, PT, PT, -R11, UR7, RZ ;  /* 0x000000070b077c10 */ /* 0x000fe4000fffe1ff */
[----:B------:R-:W-:Y:S02]  /*02f0*/  VIADDMNMX R10, R10, UR7, RZ, !PT ;  /* 0x000000070a0a7c46 */ /* 0x000fe4000f8001ff */
[----:B------:R-:W-:-:S03]  /*0300*/  VIADDMNMX R8, R8, UR7, RZ, !PT ;  /* 0x0000000708087c46 */ /* 0x000fc6000f8001ff */
[----:B------:R-:W2:Y:S08]  /*0310*/  LDC.64 R4, c[0x0][0x380] ;  /* 0x0000e000ff047b82 */ /* 0x000eb00000000a00 */
[----:B------:R-:W3:Y:S02]  /*0320*/  LDC.64 R2, c[0x0][0x390] ;  /* 0x0000e400ff027b82 */ /* 0x000ee40000000a00 */
.L_x_4:
[----:B-1----:R-:W-:Y:S01]  /*0330*/  ISETP.GE.AND P0, PT, R7, R0, PT ;  /* 0x000000000700720c */ /* 0x002fe20003f06270 */
[----:B------:R-:W-:-:S03]  /*0340*/  IMAD.MOV.U32 R9, RZ, RZ, R7 ;  /* 0x000000ffff097224 */ /* 0x000fc600078e0007 */
[----:B------:R-:W-:-:S13]  /*0350*/  ISETP.LT.OR P0, PT, R11, 0x1, P0 ;  /* 0x000000010b00780c */ /* 0x000fda0000701670 */
[----:B------:R-:W-:Y:S05]  /*0360*/  @P0 BRA `(.L_x_2) ;  /* 0x00000000003c0947 */ /* 0x000fea0003800000 */
[----:B------:R-:W-:Y:S02]  /*0370*/  VIADD R13, R11, 0xffffffff ;  /* 0xffffffff0b0d7836 */ /* 0x000fe40000000000 */
[----:B---3--:R-:W-:-:S04]  /*0380*/  IMAD.WIDE R14, R7, 0x4, R2 ;  /* 0x00000004070e7825 */ /* 0x008fc800078e0202 */
[----:B--2---:R-:W-:Y:S02]  /*0390*/  IMAD.WIDE.U32 R12, R13, 0x4, R4 ;  /* 0x000000040d0c7825 */ /* 0x004fe400078e0004 */
[----:B------:R-:W2:Y:S04]  /*03a0*/  LDG.E R15, desc[UR12][R14.64] ;  /* 0x0000000c0e0f7981 */ /* 0x000ea8000c1e1900 */
[----:B------:R-:W2:Y:S02]  /*03b0*/  LDG.E R12, desc[UR12][R12.64] ;  /* 0x0000000c0c0c7981 */ /* 0x000ea4000c1e1900 */
[----:B--2---:R-:W-:-:S13]  /*03c0*/  FSETP.GT.AND P0, PT, R12, R15, PT ;  /* 0x0000000f0c00720b */ /* 0x004fda0003f04000 */
[----:B------:R-:W-:Y:S05]  /*03d0*/  @!P0 BRA `(.L_x_2) ;  /* 0x0000000000208947 */ /* 0x000fea0003800000 */
[----:B------:R-:W-:Y:S02]  /*03e0*/  IADD3 R10, PT, PT, R11, 0x1, -R8 ;  /* 0x000000010b0a7810 */ /* 0x000fe40007ffe808 */
[----:B------:R-:W-:Y:S02]  /*03f0*/  PLOP3.LUT P0, PT, PT, PT, PT, 0x8, 0x80 ;  /* 0x000000000080781c */ /* 0x000fe40003f0e170 */
[----:B------:R-:W-:-:S04]  /*0400*/  LEA.HI R10, R10, R10, RZ, 0x1 ;  /* 0x0000000a0a0a7211 */ /* 0x000fc800078f08ff */
[----:B------:R-:W-:-:S04]  /*0410*/  SHF.R.S32.HI R10, RZ, 0x1, R10 ;  /* 0x00000001ff0a7819 */ /* 0x000fc8000001140a */
[----:B------:R-:W-:Y:S01]  /*0420*/  IADD3 R7, PT, PT, R7, R10, RZ ;  /* 0x0000000a07077210 */ /* 0x000fe20007ffe0ff */
[----:B------:R-:W-:Y:S02]  /*0430*/  IMAD.IADD R11, R11, 0x1, -R10 ;  /* 0x000000010b0b7824 */ /* 0x000fe400078e0a0a */
[----:B------:R-:W-:Y:S01]  /*0440*/  IMAD.MOV.U32 R10, RZ, RZ, R9 ;  /* 0x000000ffff0a7224 */ /* 0x000fe200078e0009 */
[----:B------:R-:W-:Y:S06]  /*0450*/  BRA `(.L_x_3) ;  /* 0x0000000000447947 */ /* 0x000fec0003800000 */
.L_x_2:
[----:B0-----:R-:W-:Y:S02]  /*0460*/  ISETP.GE.AND P1, PT, R11, R6, PT ;  /* 0x000000060b00720c */ /* 0x001fe40003f26270 */
[----:B------:R-:W-:Y:S02]  /*0470*/  PLOP3.LUT P0, PT, PT, PT, PT, 0x80, 0x8 ;  /* 0x000000000008781c */ /* 0x000fe40003f0f070 */
[----:B------:R-:W-:-:S13]  /*0480*/  ISETP.LT.OR P1, PT, R7, 0x1, P1 ;  /* 0x000000010700780c */ /* 0x000fda0000f21670 */
[----:B------:R-:W-:Y:S05]  /*0490*/  @P1 BRA `(.L_x_3) ;  /* 0x0000000000341947 */ /* 0x000fea0003800000 */
[----:B------:R-:W-:Y:S02]  /*04a0*/  VIADD R13, R7, 0xffffffff ;  /* 0xffffffff070d7836 */ /* 0x000fe40000000000 */
[----:B--2---:R-:W-:-:S04]  /*04b0*/  IMAD.WIDE R14, R11, 0x4, R4 ;  /* 0x000000040b0e7825 */ /* 0x004fc800078e0204 */
[----:B---3--:R-:W-:Y:S02]  /*04c0*/  IMAD.WIDE.U32 R12, R13, 0x4, R2 ;  /* 0x000000040d0c7825 */ /* 0x008fe400078e0002 */
[----:B------:R-:W2:Y:S04]  /*04d0*/  LDG.E R15, desc[UR12][R14.64] ;  /* 0x0000000c0e0f7981 */ /* 0x000ea8000c1e1900 */
[----:B------:R-:W2:Y:S02]  /*04e0*/  LDG.E R12, desc[UR12][R12.64] ;  /* 0x0000000c0c0c7981 */ /* 0x000ea4000c1e1900 */
[----:B--2---:R-:W-:-:S13]  /*04f0*/  FSETP.GE.AND P1, PT, R12, R15, PT ;  /* 0x0000000f0c00720b */ /* 0x004fda0003f26000 */
[----:B------:R-:W-:Y:S01]  /*0500*/  @P1 IADD3 R16, PT, PT, R9, 0x1, -R10 ;  /* 0x0000000109101810 */ /* 0x000fe20007ffe80a */
[----:B------:R-:W-:Y:S01]  /*0510*/  @P1 IMAD.MOV.U32 R8, RZ, RZ, R11 ;  /* 0x000000ffff081224 */ /* 0x000fe200078e000b */
[----:B------:R-:W-:Y:S02]  /*0520*/  @P1 PLOP3.LUT P0, PT, PT, PT, PT, 0x8, 0x80 ;  /* 0x000000000080181c */ /* 0x000fe40003f0e170 */
[----:B------:R-:W-:-:S04]  /*0530*/  @P1 LEA.HI R16, R16, R16, RZ, 0x1 ;  /* 0x0000001010101211 */ /* 0x000fc800078f08ff */
[----:B------:R-:W-:-:S05]  /*0540*/  @P1 SHF.R.S32.HI R16, RZ, 0x1, R16 ;  /* 0x00000001ff101819 */ /* 0x000fca0000011410 */
[--C-:B------:R-:W-:Y:S02]  /*0550*/  @P1 IMAD.IADD R11, R11, 0x1, R16.reuse ;  /* 0x000000010b0b1824 */ /* 0x100fe400078e0210 */
[----:B------:R-:W-:-:S07]  /*0560*/  @P1 IMAD.IADD R7, R9, 0x1, -R16 ;  /* 0x0000000109071824 */ /* 0x000fce00078e0a10 */
.L_x_3:
[----:B------:R-:W-:Y:S05]  /*0570*/  @!P0 BRA `(.L_x_4) ;  /* 0xfffffffc006c8947 */ /* 0x000fea000383ffff */
[----:B------:R-:W1:Y:S01]  /*0580*/  S2UR UR5, SR_CgaCtaId ;  /* 0x00000000000579c3 */ /* 0x000e620000008800 */
[----:B------:R-:W4:Y:S01]  /*0590*/  LDCU UR8, c[0x0][0x388] ;  /* 0x00007100ff0877ac */ /* 0x000f220008000800 */
[----:B------:R-:W-:Y:S01]  /*05a0*/  I2FP.F32.S32 R8, R11 ;  /* 0x0000000b00087245 */ /* 0x000fe20000201400 */
[----:B------:R-:W-:Y:S01]  /*05b0*/  IMAD.MOV R0, RZ, RZ, -R0 ;  /* 0x000000ffff007224 */ /* 0x000fe200078e0a00 */
[----:B------:R-:W-:-:S04]  /*05c0*/  UMOV UR4, 0x400 ;  /* 0x0000040000047882 */ /* 0x000fc80000000000 */
[----:B0-----:R-:W0:Y:S01]  /*05d0*/  LDC R6, c[0x0][0x388] ;  /* 0x0000e200ff067b82 */ /* 0x001e220000000800 */
[----:B------:R-:W-:-:S07]  /*05e0*/  VIADDMNMX R0, R0, UR11, RZ, !PT ;  /* 0x0000000b00007c46 */ /* 0x000fce000f8001ff */
[----:B------:R-:W0:Y:S01]  /*05f0*/  LDC R7, c[0x0][0x398] ;  /* 0x0000e600ff077b82 */ /* 0x000e220000000800 */
[----:B----4-:R-:W-:-:S04]  /*0600*/  IMAD.U32 R11, RZ, RZ, UR8 ;  /* 0x00000008ff0b7e24 */ /* 0x010fc8000f8e00ff */
[----:B------:R-:W-:-:S03]  /*0610*/  IMAD.MOV R10, RZ, RZ, -R11 ;  /* 0x000000ffff0a7224 */ /* 0x000fc600078e0a0b */
[----:B--2---:R-:W2:Y:S01]  /*0620*/  LDC.64 R4, c[0x0][0x380] ;  /* 0x0000e000ff047b82 */ /* 0x004ea20000000a00 */
[----:B-1----:R-:W-:Y:S01]  /*0630*/  ULEA UR4, UR5, UR4, 0x18 ;  /* 0x0000000405047291 */ /* 0x002fe2000f8ec0ff */
[----:B------:R-:W-:Y:S02]  /*0640*/  VIMNMX R11, PT, PT, R11, UR11, PT ;  /* 0x0000000b0b0b7c48 */ /* 0x000fe4000bfe0100 */
[----:B------:R-:W-:-:S04]  /*0650*/  VIADDMNMX R10, R10, UR11, RZ, !PT ;  /* 0x0000000b0a0a7c46 */ /* 0x000fc8000f8001ff */
[----:B---3--:R-:W1:Y:S02]  /*0660*/  LDC.64 R2, c[0x0][0x390] ;  /* 0x0000e400ff027b82 */ /* 0x008e640000000a00 */
[----:B------:R3:W-:Y:S02]  /*0670*/  STS [UR4], R8 ;  /* 0x00000008ff007988 */ /* 0x0007e40008000804 */
[----:B---3--:R-:W-:-:S07]  /*0680*/  IADD3 R8, PT, PT, -R11, UR11, RZ ;  /* 0x0000000b0b087c10 */ /* 0x008fce000fffe1ff */
.L_x_7:
[----:B0-----:R-:W-:Y:S01]  /*0690*/  ISETP.GE.AND P0, PT, R8, R7, PT ;  /* 0x000000070800720c */ /* 0x001fe20003f06270 */
[----:B------:R-:W-:-:S03]  /*06a0*/  IMAD.MOV.U32 R9, RZ, RZ, R8 ;  /* 0x000000ffff097224 */ /* 0x000fc600078e0008 */
[----:B------:R-:W-:-:S13]  /*06b0*/  ISETP.LT.OR P0, PT, R11, 0x1, P0 ;  /* 0x000000010b00780c */ /* 0x000fda0000701670 */
[----:B------:R-:W-:Y:S05]  /*06c0*/  @P0 BRA `(.L_x_5) ;  /* 0x00000000003c0947 */ /* 0x000fea0003800000 */
[----:B------:R-:W-:Y:S02]  /*06d0*/  VIADD R13, R11, 0xffffffff ;  /* 0xffffffff0b0d7836 */ /* 0x000fe40000000000 */
[----:B-1----:R-:W-:-:S04]  /*06e0*/  IMAD.WIDE R14, R8, 0x4, R2 ;  /* 0x00000004080e7825 */ /* 0x002fc800078e0202 */
        /* <DEDUP_REMOVED lines=8> */
[----:B------:R-:W-:-:S05]  /*0770*/  SHF.R.S32.HI R10, RZ, 0x1, R10 ;  /* 0x00000001ff0a7819 */ /* 0x000fca000001140a */
[--C-:B------:R-:W-:Y:S02]  /*0780*/  IMAD.IADD R11, R11, 0x1, -R10.reuse ;  /* 0x000000010b0b7824 */ /* 0x100fe400078e0a0a */
[----:B------:R-:W-:Y:S02]  /*0790*/  IMAD.IADD R8, R8, 0x1, R10 ;  /* 0x0000000108087824 */ /* 0x000fe400078e020a */
[----:B------:R-:W-:Y:S01]  /*07a0*/  IMAD.MOV.U32 R10, RZ, RZ, R9 ;  /* 0x000000ffff0a7224 */ /* 0x000fe200078e0009 */
[----:B------:R-:W-:Y:S06]  /*07b0*/  BRA `(.L_x_6) ;  /* 0x0000000000447947 */ /* 0x000fec0003800000 */
.L_x_5:
[----:B------:R-:W-:Y:S02]  /*07c0*/  ISETP.GE.AND P1, PT, R11, R6, PT ;  /* 0x000000060b00720c */ /* 0x000fe40003f26270 */
[----:B------:R-:W-:Y:S02]  /*07d0*/  PLOP3.LUT P0, PT, PT, PT, PT, 0x80, 0x8 ;  /* 0x000000000008781c */ /* 0x000fe40003f0f070 */
[----:B------:R-:W-:-:S13]  /*07e0*/  ISETP.LT.OR P1, PT, R8, 0x1, P1 ;  /* 0x000000010800780c */ /* 0x000fda0000f21670 */
[----:B------:R-:W-:Y:S05]  /*07f0*/  @P1 BRA `(.L_x_6) ;  /* 0x0000000000341947 */ /* 0x000fea0003800000 */
[----:B------:R-:W-:Y:S02]  /*0800*/  VIADD R13, R8, 0xffffffff ;  /* 0xffffffff080d7836 */ /* 0x000fe40000000000 */
[----:B--2---:R-:W-:-:S04]  /*0810*/  IMAD.WIDE R14, R11, 0x4, R4 ;  /* 0x000000040b0e7825 */ /* 0x004fc800078e0204 */
[----:B-1----:R-:W-:Y:S02]  /*0820*/  IMAD.WIDE.U32 R12, R13, 0x4, R2 ;  /* 0x000000040d0c7825 */ /* 0x002fe400078e0002 */
[----:B------:R-:W2:Y:S04]  /*0830*/  LDG.E R15, desc[UR12][R14.64] ;  /* 0x0000000c0e0f7981 */ /* 0x000ea8000c1e1900 */
[----:B------:R-:W2:Y:S02]  /*0840*/  LDG.E R12, desc[UR12][R12.64] ;  /* 0x0000000c0c0c7981 */ /* 0x000ea4000c1e1900 */
[----:B--2---:R-:W-:-:S13]  /*0850*/  FSETP.GE.AND P1, PT, R12, R15, PT ;  /* 0x0000000f0c00720b */ /* 0x004fda0003f26000 */
[----:B------:R-:W-:Y:S01]  /*0860*/  @P1 IADD3 R16, PT, PT, R9, 0x1, -R10 ;  /* 0x0000000109101810 */ /* 0x000fe20007ffe80a */
[----:B------:R-:W-:Y:S01]  /*0870*/  @P1 IMAD.MOV.U32 R0, RZ, RZ, R11 ;  /* 0x000000ffff001224 */ /* 0x000fe200078e000b */
[----:B------:R-:W-:Y:S02]  /*0880*/  @P1 PLOP3.LUT P0, PT, PT, PT, PT, 0x8, 0x80 ;  /* 0x000000000080181c */ /* 0x000fe40003f0e170 */
[----:B------:R-:W-:-:S04]  /*0890*/  @P1 LEA.HI R16, R16, R16, RZ, 0x1 ;  /* 0x0000001010101211 */ /* 0x000fc800078f08ff */
[----:B------:R-:W-:-:S04]  /*08a0*/  @P1 SHF.R.S32.HI R16, RZ, 0x1, R16 ;  /* 0x00000001ff101819 */ /* 0x000fc80000011410 */
[----:B------:R-:W-:Y:S01]  /*08b0*/  @P1 IADD3 R11, PT, PT, R11, R16, RZ ;  /* 0x000000100b0b1210 */ /* 0x000fe20007ffe0ff */
[----:B------:R-:W-:-:S07]  /*08c0*/  @P1 IMAD.IADD R8, R9, 0x1, -R16 ;  /* 0x0000000109081824 */ /* 0x000fce00078e0a10 */
.L_x_6:
[----:B------:R-:W-:Y:S05]  /*08d0*/  @!P0 BRA `(.L_x_7) ;  /* 0xfffffffc006c8947 */ /* 0x000fea000383ffff */
[----:B------:R-:W0:Y:S01]  /*08e0*/  S2UR UR5, SR_CgaCtaId ;  /* 0x00000000000579c3 */ /* 0x000e220000008800 */
[----:B------:R-:W-:Y:S01]  /*08f0*/  UMOV UR4, 0x400 ;  /* 0x0000040000047882 */ /* 0x000fe20000000000 */
[----:B------:R-:W-:Y:S01]  /*0900*/  I2FP.F32.S32 R11, R11 ;  /* 0x0000000b000b7245 */ /* 0x000fe20000201400 */
[----:B0-----:R-:W-:-:S09]  /*0910*/  ULEA UR4, UR5, UR4, 0x18 ;  /* 0x0000000405047291 */ /* 0x001fd2000f8ec0ff */
[----:B------:R0:W-:Y:S03]  /*0920*/  STS [UR4+0x4], R11 ;  /* 0x0000040bff007988 */ /* 0x0001e60008000804 */
.L_x_1:
[----:B------:R-:W-:Y:S05]  /*0930*/  BSYNC.RECONVERGENT B0 ;  /* 0x0000000000007941 */ /* 0x000fea0003800200 */
.L_x_0:
[----:B------:R-:W3:Y:S08]  /*0940*/  S2UR UR5, SR_CgaCtaId ;  /* 0x00000000000579c3 */ /* 0x000ef00000008800 */
[----:B------:R-:W-:Y:S01]  /*0950*/  BAR.SYNC.DEFER_BLOCKING 0x0 ;  /* 0x0000000000007b1d */ /* 0x000fe20000010000 */
[----:B------:R-:W-:-:S05]  /*0960*/  IMAD.U32 R0, RZ, RZ, UR7 ;  /* 0x00000007ff007e24 */ /* 0x000fca000f8e00ff */
[----:B------:R-:W-:Y:S01]  /*0970*/  IADD3 R0, PT, PT, -R0, UR11, RZ ;  /* 0x0000000b00007c10 */ /* 0x000fe2000fffe1ff */
[----:B------:R-:W-:-:S03]  /*0980*/  UMOV UR4, 0x400 ;  /* 0x0000040000047882 */ /* 0x000fc60000000000 */
[----:B------:R-:W-:Y:S01]  /*0990*/  ISETP.GE.AND P0, PT, R0, 0x1, PT ;  /* 0x000000010000780c */ /* 0x000fe20003f06270 */
[----:B---3--:R-:W-:-:S12]  /*09a0*/  ULEA UR4, UR5, UR4, 0x18 ;  /* 0x0000000405047291 */ /* 0x008fd8000f8ec0ff */
[----:B------:R-:W-:Y:S05]  /*09b0*/  @!P0 EXIT ;  /* 0x000000000000894d */ /* 0x000fea0003800000 */
[----:B-1----:R-:W1:Y:S01]  /*09c0*/  LDS.64 R2, [UR4] ;  /* 0x00000004ff027984 */ /* 0x002e620008000a00 */
[----:B--2---:R-:W-:Y:S01]  /*09d0*/  IMAD.MOV.U32 R5, RZ, RZ, RZ ;  /* 0x000000ffff057224 */ /* 0x004fe200078e00ff */
[----:B------:R-:W2:Y:S01]  /*09e0*/  LDCU UR14, c[0x0][0x360] ;  /* 0x00006c00ff0e77ac */ /* 0x000ea20008000800 */
[----:B------:R-:W-:Y:S01]  /*09f0*/  UMOV UR4, URZ ;  /* 0x000000ff00047c82 */ /* 0x000fe20008000000 */
[----:B------:R-:W-:Y:S01]  /*0a00*/  UMOV UR5, URZ ;  /* 0x000000ff00057c82 */ /* 0x000fe20008000000 */
[----:B------:R-:W-:Y:S01]  /*0a10*/  UMOV UR6, URZ ;  /* 0x000000ff00067c82 */ /* 0x000fe20008000000 */
[----:B-1----:R1:W3:Y:S08]  /*0a20*/  F2I.TRUNC.NTZ R0, R2 ;  /* 0x0000000200007305 */ /* 0x0022f0000020f100 */
[----:B--2---:R-:W4:Y:S02]  /*0a30*/  F2I.TRUNC.NTZ R3, R3 ;  /* 0x0000000300037305 */ /* 0x004f24000020f100 */
.L_x_48:
[----:B------:R-:W2:Y:S01]  /*0a40*/  I2F.U32.RP R4, UR14 ;  /* 0x0000000e00047d06 */ /* 0x000ea20008209000 */
[----:B------:R-:W5:Y:S01]  /*0a50*/  S2R R9, SR_TID.X ;  /* 0x0000000000097919 */ /* 0x000f620000002100 */
[----:B---3--:R-:W-:Y:S01]  /*0a60*/  IADD3 R8, PT, PT, -R0, UR7, RZ ;  /* 0x0000000700087c10 */ /* 0x008fe2000fffe1ff */
[----:B------:R-:W-:Y:S01]  /*0a70*/  IMAD.U32 R6, RZ, RZ, UR7 ;  /* 0x00000007ff067e24 */ /* 0x000fe2000f8e00ff */
[----:B------:R-:W-:Y:S01]  /*0a80*/  BSSY.RECONVERGENT B0, `(.L_x_8) ;  /* 0x0000021000007945 */ /* 0x000fe20003800200 */
[----:B0-----:R-:W-:Y:S01]  /*0a90*/  IMAD.U32 R11, RZ, RZ, UR6 ;  /* 0x00000006ff0b7e24 */ /* 0x001fe2000f8e00ff */
[----:B-1--4-:R-:W-:Y:S01]  /*0aa0*/  IADD3 R2, PT, PT, R8, UR5, R3 ;  /* 0x0000000508027c10 */ /* 0x012fe2000fffe003 */
[----:B------:R-:W-:Y:S01]  /*0ab0*/  IMAD.U32 R10, RZ, RZ, UR11 ;  /* 0x0000000bff0a7e24 */ /* 0x000fe2000f8e00ff */
[----:B------:R-:W-:-:S03]  /*0ac0*/  IADD3 R6, PT, PT, -R6, UR11, RZ ;  /* 0x0000000b06067c10 */ /* 0x000fc6000fffe1ff */
[----:B------:R-:W-:Y:S01]  /*0ad0*/  IMAD.MOV R7, RZ, RZ, -R2 ;  /* 0x000000ffff077224 */ /* 0x000fe200078e0a02 */
[----:B------:R-:W-:Y:S02]  /*0ae0*/  IADD3 R2, PT, PT, R3, -R5, -R0 ;  /* 0x8000000503027210 */ /* 0x000fe40007ffe800 */
[----:B------:R-:W-:Y:S01]  /*0af0*/  VIADDMNMX R11, R6, -R11, 0x100, PT ;  /* 0x00000100060b7446 */ /* 0x000fe2000380090b */
[----:B--2---:R-:W0:Y:S01]  /*0b00*/  MUFU.RCP R4, R4 ;  /* 0x0000000400047308 */ /* 0x004e220000001000 */
[----:B------:R-:W-:Y:S02]  /*0b10*/  VIMNMX R2, PT, PT, R2, 0x100, PT ;  /* 0x0000010002027848 */ /* 0x000fe40003fe0100 */
[----:B------:R-:W-:Y:S01]  /*0b20*/  R2UR UR15, R11 ;  /* 0x000000000b0f72ca */ /* 0x000fe200000e0000 */
[----:B0-----:R-:W-:Y:S01]  /*0b30*/  VIADD R6, R4, 0xffffffe ;  /* 0x0ffffffe04067836 */ /* 0x001fe20000000000 */
[----:B-----5:R-:W-:Y:S02]  /*0b40*/  ISETP.GE.AND P1, PT, R9, R2, PT ;  /* 0x000000020900720c */ /* 0x020fe40003f26270 */
[----:B------:R-:W-:Y:S01]  /*0b50*/  VIADDMNMX R4, R7, R10, 0x100, PT ;  /* 0x0000010007047446 */ /* 0x000fe2000380010a */
[----:B------:R0:W1:Y:S03]  /*0b60*/  F2I.FTZ.U32.TRUNC.NTZ R14, R6 ;  /* 0x00000006000e7305 */ /* 0x000066000021f000 */
[----:B------:R-:W-:-:S07]  /*0b70*/  ISETP.GE.AND P0, PT, R9, R4, PT ;  /* 0x000000040900720c */ /* 0x000fce0003f06270 */
[----:B0-----:R-:W-:Y:S06]  /*0b80*/  @P1 BRA `(.L_x_9) ;  /* 0x0000000000401947 */ /* 0x001fec0003800000 */
[----:B------:R-:W0:Y:S01]  /*0b90*/  S2UR UR9, SR_CgaCtaId ;  /* 0x00000000000979c3 */ /* 0x000e220000008800 */
[----:B------:R-:W-:Y:S01]  /*0ba0*/  UMOV UR8, 0x400 ;  /* 0x0000040000087882 */ /* 0x000fe20000000000 */
[--C-:B------:R-:W-:Y:S01]  /*0bb0*/  IADD3 R13, PT, PT, R5, R0, R9.reuse ;  /* 0x00000000050d7210 */ /* 0x100fe20007ffe009 */
[----:B------:R-:W-:-:S05]  /*0bc0*/  IMAD.MOV.U32 R15, RZ, RZ, R9 ;  /* 0x000000ffff0f7224 */ /* 0x000fca00078e0009 */
[----:B------:R-:W2:Y:S01]  /*0bd0*/  LDC.64 R6, c[0x0][0x380] ;  /* 0x0000e000ff067b82 */ /* 0x000ea20000000a00 */
[----:B0-----:R-:W-:-:S06]  /*0be0*/  ULEA UR8, UR9, UR8, 0x18 ;  /* 0x0000000809087291 */ /* 0x001fcc000f8ec0ff */
[----:B------:R-:W-:-:S07]  /*0bf0*/  LEA R12, R9, UR8, 0x2 ;  /* 0x00000008090c7c11 */ /* 0x000fce000f8e10ff */
.L_x_10:
[----:B--2---:R-:W-:-:S06]  /*0c00*/  IMAD.WIDE R10, R13, 0x4, R6 ;  /* 0x000000040d0a7825 */ /* 0x004fcc00078e0206 */
[----:B------:R-:W2:Y:S01]  /*0c10*/  LDG.E R11, desc[UR12][R10.64] ;  /* 0x0000000c0a0b7981 */ /* 0x000ea2000c1e1900 */
[----:B------:R-:W-:Y:S02]  /*0c20*/  VIADD R15, R15, UR14 ;  /* 0x0000000e0f0f7c36 */ /* 0x000fe40008000000 */
[----:B------:R-:W-:Y:S02]  /*0c30*/  IMAD.U32 R17, RZ, RZ, UR14 ;  /* 0x0000000eff117e24 */ /* 0x000fe4000f8e00ff */
[----:B------:R-:W-:Y:S01]  /*0c40*/  VIADD R13, R13, UR14 ;  /* 0x0000000e0d0d7c36 */ /* 0x000fe20008000000 */
[----:B------:R-:W-:Y:S01]  /*0c50*/  ISETP.GE.AND P1, PT, R15, R2, PT ;  /* 0x000000020f00720c */ /* 0x000fe20003f26270 */
[----:B--2---:R0:W-:Y:S02]  /*0c60*/  STS [R12], R11 ;  /* 0x0000000b0c007388 */ /* 0x0041e40000000800 */
[----:B0-----:R-:W-:-:S10]  /*0c70*/  IMAD R12, R17, 0x4, R12 ;  /* 0x00000004110c7824 */ /* 0x001fd400078e020c */
[----:B------:R-:W-:Y:S05]  /*0c80*/  @!P1 BRA `(.L_x_10) ;  /* 0xfffffffc00dc9947 */ /* 0x000fea000383ffff */
.L_x_9:
[----:B------:R-:W-:Y:S05]  /*0c90*/  BSYNC.RECONVERGENT B0 ;  /* 0x0000000000007941 */ /* 0x000fea0003800200 */
.L_x_8:
[----:B------:R-:W-:Y:S04]  /*0ca0*/  BSSY.RECONVERGENT B0, `(.L_x_11) ;  /* 0x0000010000007945 */ /* 0x000fe80003800200 */
[----:B------:R-:W-:Y:S05]  /*0cb0*/  @P0 BRA `(.L_x_12) ;  /* 0x0000000000380947 */ /* 0x000fea0003800000 */
[----:B------:R-:W0:Y:S01]  /*0cc0*/  S2R R11, SR_CgaCtaId ;  /* 0x00000000000b7919 */ /* 0x000e220000008800 */
[----:B------:R-:W2:Y:S01]  /*0cd0*/  LDC.64 R6, c[0x0][0x390] ;  /* 0x0000e400ff067b82 */ /* 0x000ea20000000a00 */
[----:B------:R-:W-:Y:S01]  /*0ce0*/  MOV R10, 0x400 ;  /* 0x00000400000a7802 */ /* 0x000fe20000000f00 */
[----:B------:R-:W-:Y:S02]  /*0cf0*/  VIADD R8, R8, UR5 ;  /* 0x0000000508087c36 */ /* 0x000fe40008000000 */
[----:B------:R-:W-:Y:S01]  /*0d00*/  IMAD.MOV.U32 R13, RZ, RZ, R9 ;  /* 0x000000ffff0d7224 */ /* 0x000fe200078e0009 */
[----:B0-----:R-:W-:-:S07]  /*0d10*/  LEA R12, R11, R10, 0x18 ;  /* 0x0000000a0b0c7211 */ /* 0x001fce00078ec0ff */
.L_x_13:
[----:B------:R-:W-:-:S05]  /*0d20*/  IADD3 R11, PT, PT, R8, R13, RZ ;  /* 0x0000000d080b7210 */ /* 0x000fca0007ffe0ff */
[----:B0-2---:R-:W-:-:S06]  /*0d30*/  IMAD.WIDE R10, R11, 0x4, R6 ;  /* 0x000000040b0a7825 */ /* 0x005fcc00078e0206 */
[----:B------:R-:W2:Y:S01]  /*0d40*/  LDG.E R10, desc[UR12][R10.64] ;  /* 0x0000000c0a0a7981 */ /* 0x000ea2000c1e1900 */
[C---:B------:R-:W-:Y:S02]  /*0d50*/  IMAD R15, R13.reuse, 0x4, R12 ;  /* 0x000000040d0f7824 */ /* 0x040fe400078e020c */
[----:B------:R-:W-:-:S05]  /*0d60*/  VIADD R13, R13, UR14 ;  /* 0x0000000e0d0d7c36 */ /* 0x000fca0008000000 */
[----:B------:R-:W-:Y:S01]  /*0d70*/  ISETP.GE.AND P0, PT, R13, R4, PT ;  /* 0x000000040d00720c */ /* 0x000fe20003f06270 */
[----:B--2---:R0:W-:-:S12]  /*0d80*/  STS [R15+0x400], R10 ;  /* 0x0004000a0f007388 */ /* 0x0041d80000000800 */
[----:B------:R-:W-:Y:S05]  /*0d90*/  @!P0 BRA `(.L_x_13) ;  /* 0xfffffffc00e08947 */ /* 0x000fea000383ffff */
.L_x_12:
[----:B------:R-:W-:Y:S05]  /*0da0*/  BSYNC.RECONVERGENT B0 ;  /* 0x0000000000007941 */ /* 0x000fea0003800200 */
.L_x_11:
[----:B-1----:R-:W-:Y:S01]  /*0db0*/  R2UR UR9, R14 ;  /* 0x000000000e0972ca */ /* 0x002fe200000e0000 */
[----:B------:R-:W-:Y:S01]  /*0dc0*/  UMOV UR8, URZ ;  /* 0x000000ff00087c82 */ /* 0x000fe20008000000 */
[----:B------:R-:W-:Y:S01]  /*0dd0*/  UISETP.NE.U32.AND UP2, UPT, UR14, URZ, UPT ;  /* 0x000000ff0e00728c */ /* 0x000fe2000bf45070 */
[----:B------:R-:W-:Y:S01]  /*0de0*/  BAR.SYNC.DEFER_BLOCKING 0x0 ;  /* 0x0000000000007b1d */ /* 0x000fe20000010000 */
[----:B------:R-:W-:-:S05]  /*0df0*/  IMAD.U32 R6, RZ, RZ, UR15 ;  /* 0x0000000fff067e24 */ /* 0x000fca000f8e00ff */
[----:B------:R-:W-:Y:S04]  /*0e00*/  BSSY.RECONVERGENT B1, `(.L_x_14) ;  /* 0x0000040000017945 */ /* 0x000fe80003800200 */
[----:B------:R-:W-:-:S04]  /*0e10*/  UIADD3 UR10, UPT, UPT, URZ, -UR9, URZ ;  /* 0x80000009ff0a7290 */ /* 0x000fc8000fffe0ff */
[----:B------:R-:W-:-:S04]  /*0e20*/  UIMAD UR10, UR10, UR14, URZ ;  /* 0x0000000e0a0a72a4 */ /* 0x000fc8000f8e02ff */
[----:B------:R-:W-:Y:S02]  /*0e30*/  UIMAD.WIDE.U32 UR8, UR9, UR10, UR8 ;  /* 0x0000000a090872a5 */ /* 0x000fe4000f8e0008 */
[----:B------:R-:W-:-:S04]  /*0e40*/  UIADD3 UR10, UPT, UPT, UR14, -0x1, UR15 ;  /* 0xffffffff0e0a7890 */ /* 0x000fc8000fffe00f */
[----:B------:R-:W-:-:S04]  /*0e50*/  UIMAD.WIDE.U32 UR8, UR9, UR10, URZ ;  /* 0x0000000a090872a5 */ /* 0x000fc8000f8e00ff */
[----:B------:R-:W-:-:S04]  /*0e60*/  UIADD3 UR8, UPT, UPT, -UR9, URZ, URZ ;  /* 0x000000ff09087290 */ /* 0x000fc8000fffe1ff */
[----:B------:R-:W-:-:S03]  /*0e70*/  UIMAD UR10, UR14, UR8, UR10 ;  /* 0x000000080e0a72a4 */ /* 0x000fc6000f8e020a */
[----:B------:R-:W-:Y:S01]  /*0e80*/  UMOV UR8, 0x400 ;  /* 0x0000040000087882 */ /* 0x000fe20000000000 */
[----:B------:R-:W-:-:S11]  /*0e90*/  UISETP.GE.U32.AND UP0, UPT, UR10, UR14, UPT ;  /* 0x0000000e0a00728c */ /* 0x000fd6000bf06070 */
[----:B------:R-:W-:Y:S02]  /*0ea0*/  @UP0 UIADD3 UR10, UPT, UPT, UR10, -UR14, URZ ;  /* 0x8000000e0a0a0290 */ /* 0x000fe4000fffe0ff */
[----:B------:R-:W-:Y:S02]  /*0eb0*/  @UP0 UIADD3 UR9, UPT, UPT, UR9, 0x1, URZ ;  /* 0x0000000109090890 */ /* 0x000fe4000fffe0ff */
[----:B------:R-:W-:-:S07]  /*0ec0*/  UISETP.GE.U32.AND UP1, UPT, UR10, UR14, UPT ;  /* 0x0000000e0a00728c */ /* 0x000fce000bf26070 */
[----:B------:R-:W1:Y:S04]  /*0ed0*/  S2UR UR10, SR_CgaCtaId ;  /* 0x00000000000a79c3 */ /* 0x000e680000008800 */
[----:B------:R-:W-:Y:S02]  /*0ee0*/  @UP1 UIADD3 UR9, UPT, UPT, UR9, 0x1, URZ ;  /* 0x0000000109091890 */ /* 0x000fe4000fffe0ff */
[----:B------:R-:W-:-:S06]  /*0ef0*/  @!UP2 ULOP3.LUT UR9, URZ, UR14, URZ, 0x33, !UPT ;  /* 0x0000000eff09a292 */ /* 0x000fcc000f8e33ff */
[----:B------:R-:W-:-:S05]  /*0f00*/  IMAD R9, R9, UR9, RZ ;  /* 0x0000000909097c24 */ /* 0x000fca000f8e02ff */
[----:B------:R-:W-:Y:S02]  /*0f10*/  VIMNMX R17, PT, PT, R2, R9, PT ;  /* 0x0000000902117248 */ /* 0x000fe40003fe0100 */
[C---:B------:R-:W-:Y:S02]  /*0f20*/  VIADDMNMX.U32 R7, R9.reuse, UR9, R6, PT ;  /* 0x0000000909077c46 */ /* 0x040fe4000b800006 */
[C---:B------:R-:W-:Y:S01]  /*0f30*/  VIADDMNMX R6, R9.reuse, -R4, RZ, !PT ;  /* 0x8000000409067246 */ /* 0x040fe200078001ff */
[C---:B------:R-:W-:Y:S01]  /*0f40*/  IMAD.IADD R11, R9.reuse, 0x1, -R17 ;  /* 0x00000001090b7824 */ /* 0x040fe200078e0a11 */
[----:B------:R-:W-:Y:S01]  /*0f50*/  VIADDMNMX R8, R9, -R2, RZ, !PT ;  /* 0x8000000209087246 */ /* 0x000fe200078001ff */
[----:B-1----:R-:W-:-:S12]  /*0f60*/  ULEA UR8, UR10, UR8, 0x18 ;  /* 0x000000080a087291 */ /* 0x002fd8000f8ec0ff */
.L_x_19:
[----:B------:R-:W-:Y:S01]  /*0f70*/  ISETP.GE.AND P0, PT, R11, R4, PT ;  /* 0x000000040b00720c */ /* 0x000fe20003f06270 */
[----:B------:R-:W-:Y:S04]  /*0f80*/  BSSY.RECONVERGENT B2, `(.L_x_15) ;  /* 0x0000026000027945 */ /* 0x000fe80003800200 */
[----:B------:R-:W-:Y:S01]  /*0f90*/  BSSY.RELIABLE B0, `(.L_x_16) ;  /* 0x0000018000007945 */ /* 0x000fe20003800100 */
[C---:B------:R-:W-:Y:S01]  /*0fa0*/  LEA R14, R17.reuse, UR8, 0x2 ;  /* 0x00000008110e7c11 */ /* 0x040fe2000f8e10ff */
[----:B0-----:R-:W-:Y:S01]  /*0fb0*/  IMAD.MOV.U32 R10, RZ, RZ, R17 ;  /* 0x000000ffff0a7224 */ /* 0x001fe200078e0011 */
[----:B------:R-:W-:Y:S01]  /*0fc0*/  ISETP.LT.OR P0, PT, R17, 0x1, P0 ;  /* 0x000000011100780c */ /* 0x000fe20000701670 */
[----:B------:R-:W-:Y:S01]  /*0fd0*/  IMAD.MOV.U32 R13, RZ, RZ, R11 ;  /* 0x000000ffff0d7224 */ /* 0x000fe200078e000b */
[----:B------:R-:W-:-:S11]  /*0fe0*/  LEA R16, R11, UR8, 0x2 ;  /* 0x000000080b107c11 */ /* 0x000fd6000f8e10ff */
[----:B------:R-:W-:Y:S05]  /*0ff0*/  @P0 BRA `(.L_x_17) ;  /* 0x0000000000300947 */ /* 0x000fea0003800000 */
[----:B------:R-:W-:Y:S04]  /*1000*/  LDS R12, [R14+-0x4] ;  /* 0xfffffc000e0c7984 */ /* 0x000fe80000000800 */
[----:B------:R-:W0:Y:S02]  /*1010*/  LDS R15, [R16+0x400] ;  /* 0x00040000100f7984 */ /* 0x000e240000000800 */
[----:B0-----:R-:W-:-:S13]  /*1020*/  FSETP.GT.AND P1, PT, R12, R15, PT ;  /* 0x0000000f0c00720b */ /* 0x001fda0003f24000 */
[----:B------:R-:W-:Y:S01]  /*1030*/  @P1 IADD3 R12, PT, PT, R17, 0x1, -R6 ;  /* 0x00000001110c1810 */ /* 0x000fe20007ffe806 */
[----:B------:R-:W-:Y:S05]  /*1040*/  @P1 BREAK.RELIABLE B0 ;  /* 0x0000000000001942 */ /* 0x000fea0003800100 */
[----:B------:R-:W-:Y:S01]  /*1050*/  @P1 LEA.HI R12, R12, R12, RZ, 0x1 ;  /* 0x0000000c0c0c1211 */ /* 0x000fe200078f08ff */
[----:B------:R-:W-:Y:S01]  /*1060*/  @P1 IMAD.MOV.U32 R8, RZ, RZ, R13 ;  /* 0x000000ffff081224 */ /* 0x000fe200078e000d */
[----:B------:R-:W-:Y:S02]  /*1070*/  @P1 PLOP3.LUT P0, PT, PT, PT, PT, 0x8, 0x80 ;  /* 0x000000000080181c */ /* 0x000fe40003f0e170 */
[----:B------:R-:W-:-:S05]  /*1080*/  @P1 SHF.R.S32.HI R12, RZ, 0x1, R12 ;  /* 0x00000001ff0c1819 */ /* 0x000fca000001140c */
[--C-:B------:R-:W-:Y:S02]  /*1090*/  @P1 IMAD.IADD R17, R17, 0x1, -R12.reuse ;  /* 0x0000000111111824 */ /* 0x100fe400078e0a0c */
[----:B------:R-:W-:Y:S01]  /*10a0*/  @P1 IMAD.IADD R11, R11, 0x1, R12 ;  /* 0x000000010b0b1824 */ /* 0x000fe200078e020c */
[----:B------:R-:W-:Y:S06]  /*10b0*/  @P1 BRA `(.L_x_18) ;  /* 0x0000000000481947 */ /* 0x000fec0003800000 */
.L_x_17:
[----:B------:R-:W-:Y:S02]  /*10c0*/  ISETP.GE.AND P1, PT, R17, R2, PT ;  /* 0x000000021100720c */ /* 0x000fe40003f26270 */
[----:B------:R-:W-:Y:S02]  /*10d0*/  PLOP3.LUT P0, PT, PT, PT, PT, 0x80, 0x8 ;  /* 0x000000000008781c */ /* 0x000fe40003f0f070 */
[----:B------:R-:W-:-:S13]  /*10e0*/  ISETP.LT.OR P1, PT, R11, 0x1, P1 ;  /* 0x000000010b00780c */ /* 0x000fda0000f21670 */
[----:B------:R-:W-:Y:S05]  /*10f0*/  @P1 BREAK.RELIABLE B0 ;  /* 0x0000000000001942 */ /* 0x000fea0003800100 */
[----:B------:R-:W-:Y:S05]  /*1100*/  @P1 BRA `(.L_x_18) ;  /* 0x0000000000341947 */ /* 0x000fea0003800000 */
[----:B------:R-:W-:Y:S05]  /*1110*/  BSYNC.RELIABLE B0 ;  /* 0x0000000000007941 */ /* 0x000fea0003800100 */
.L_x_16:
[----:B------:R-:W-:Y:S01]  /*1120*/  LDS R11, [R16+0x3fc] ;  /* 0x0003fc00100b7984 */ /* 0x000fe20000000800 */
[----:B------:R-:W-:-:S03]  /*1130*/  IMAD.MOV.U32 R17, RZ, RZ, R10 ;  /* 0x000000ffff117224 */ /* 0x000fc600078e000a */
[----:B------:R-:W0:Y:S02]  /*1140*/  LDS R12, [R14] ;  /* 0x000000000e0c7984 */ /* 0x000e240000000800 */
[----:B0-----:R-:W-:-:S13]  /*1150*/  FSETP.GE.AND P1, PT, R11, R12, PT ;  /* 0x0000000c0b00720b */ /* 0x001fda0003f26000 */
[----:B------:R-:W-:Y:S01]  /*1160*/  @P1 IADD3 R11, PT, PT, R13, 0x1, -R8 ;  /* 0x000000010d0b1810 */ /* 0x000fe20007ffe808 */
[----:B------:R-:W-:Y:S01]  /*1170*/  @P1 IMAD.MOV.U32 R6, RZ, RZ, R10 ;  /* 0x000000ffff061224 */ /* 0x000fe200078e000a */
[----:B------:R-:W-:Y:S02]  /*1180*/  @P1 PLOP3.LUT P0, PT, PT, PT, PT, 0x8, 0x80 ;  /* 0x000000000080181c */ /* 0x000fe40003f0e170 */
[----:B------:R-:W-:-:S04]  /*1190*/  @P1 LEA.HI R11, R11, R11, RZ, 0x1 ;  /* 0x0000000b0b0b1211 */ /* 0x000fc800078f08ff */
[----:B------:R-:W-:Y:S01]  /*11a0*/  @P1 SHF.R.S32.HI R12, RZ, 0x1, R11 ;  /* 0x00000001ff0c1819 */ /* 0x000fe2000001140b */
[----:B------:R-:W-:-:S04]  /*11b0*/  IMAD.MOV.U32 R11, RZ, RZ, R13 ;  /* 0x000000ffff0b7224 */ /* 0x000fc800078e000d */
[--C-:B------:R-:W-:Y:S02]  /*11c0*/  @P1 IMAD.IADD R17, R10, 0x1, R12.reuse ;  /* 0x000000010a111824 */ /* 0x100fe400078e020c */
[----:B------:R-:W-:-:S07]  /*11d0*/  @P1 IMAD.IADD R11, R13, 0x1, -R12 ;  /* 0x000000010d0b1824 */ /* 0x000fce00078e0a0c */
.L_x_18:
[----:B------:R-:W-:Y:S05]  /*11e0*/  BSYNC.RECONVERGENT B2 ;  /* 0x0000000000027941 */ /* 0x000fea0003800200 */
.L_x_15:
[----:B------:R-:W-:Y:S05]  /*11f0*/  @!P0 BRA `(.L_x_19) ;  /* 0xfffffffc005c8947 */ /* 0x000fea000383ffff */
[----:B------:R-:W-:Y:S05]  /*1200*/  BSYNC.RECONVERGENT B1 ;  /* 0x0000000000017941 */ /* 0x000fea0003800200 */
.L_x_14:
[----:B------:R-:W-:Y:S05]  /*1210*/  WARPSYNC.ALL ;  /* 0x0000000000007948 */ /* 0x000fea0003800000 */
[----:B------:R-:W-:Y:S01]  /*1220*/  VIMNMX R16, PT, PT, R2, R7, PT ;  /* 0x0000000702107248 */ /* 0x000fe20003fe0100 */
[----:B------:R-:W-:Y:S01]  /*1230*/  BSSY.RECONVERGENT B2, `(.L_x_20) ;  /* 0x000002d000027945 */ /* 0x000fe20003800200 */
[C---:B------:R-:W-:Y:S02]  /*1240*/  VIADDMNMX R13, R7.reuse, -R4, RZ, !PT ;  /* 0x80000004070d7246 */ /* 0x040fe400078001ff */
[C---:B------:R-:W-:Y:S01]  /*1250*/  VIADDMNMX R6, R7.reuse, -R2, RZ, !PT ;  /* 0x8000000207067246 */ /* 0x040fe200078001ff */
[----:B------:R-:W-:-:S07]  /*1260*/  IMAD.IADD R11, R7, 0x1, -R16 ;  /* 0x00000001070b7824 */ /* 0x000fce00078e0a10 */
.L_x_25:
[C---:B------:R-:W-:Y:S01]  /*1270*/  ISETP.GE.AND P0, PT, R11.reuse, R4, PT ;  /* 0x000000040b00720c */ /* 0x040fe20003f06270 */
[----:B------:R-:W-:Y:S04]  /*1280*/  BSSY.RECONVERGENT B3, `(.L_x_21) ;  /* 0x0000026000037945 */ /* 0x000fe80003800200 */
[----:B------:R-:W-:Y:S01]  /*1290*/  BSSY.RELIABLE B1, `(.L_x_22) ;  /* 0x0000018000017945 */ /* 0x000fe20003800100 */
[C---:B------:R-:W-:Y:S01]  /*12a0*/  LEA R12, R16.reuse, UR8, 0x2 ;  /* 0x00000008100c7c11 */ /* 0x040fe2000f8e10ff */
[----:B------:R-:W-:Y:S01]  /*12b0*/  IMAD.MOV.U32 R15, RZ, RZ, R11 ;  /* 0x000000ffff0f7224 */ /* 0x000fe200078e000b */
[----:B------:R-:W-:Y:S02]  /*12c0*/  ISETP.LT.OR P0, PT, R16, 0x1, P0 ;  /* 0x000000011000780c */ /* 0x000fe40000701670 */
[----:B------:R-:W-:-:S02]  /*12d0*/  LEA R14, R11, UR8, 0x2 ;  /* 0x000000080b0e7c11 */ /* 0x000fc4000f8e10ff */
[----:B------:R-:W-:-:S09]  /*12e0*/  MOV R8, R16 ;  /* 0x0000001000087202 */ /* 0x000fd20000000f00 */
        /* <DEDUP_REMOVED lines=13> */
.L_x_23:
[----:B------:R-:W-:Y:S02]  /*13c0*/  ISETP.GE.AND P1, PT, R16, R2, PT ;  /* 0x000000021000720c */ /* 0x000fe40003f26270 */
[----:B------:R-:W-:Y:S02]  /*13d0*/  PLOP3.LUT P0, PT, PT, PT, PT, 0x80, 0x8 ;  /* 0x000000000008781c */ /* 0x000fe40003f0f070 */
[----:B------:R-:W-:-:S13]  /*13e0*/  ISETP.LT.OR P1, PT, R11, 0x1, P1 ;  /* 0x000000010b00780c */ /* 0x000fda0000f21670 */
[----:B------:R-:W-:Y:S05]  /*13f0*/  @P1 BREAK.RELIABLE B1 ;  /* 0x0000000000011942 */ /* 0x000fea0003800100 */
[----:B------:R-:W-:Y:S05]  /*1400*/  @P1 BRA `(.L_x_24) ;  /* 0x0000000000341947 */ /* 0x000fea0003800000 */
[----:B------:R-:W-:Y:S05]  /*1410*/  BSYNC.RELIABLE B1 ;  /* 0x0000000000017941 */ /* 0x000fea0003800100 */
.L_x_22:
[----:B------:R-:W-:Y:S01]  /*1420*/  LDS R10, [R14+0x3fc] ;  /* 0x0003fc000e0a7984 */ /* 0x000fe20000000800 */
[----:B------:R-:W-:-:S03]  /*1430*/  IMAD.MOV.U32 R16, RZ, RZ, R8 ;  /* 0x000000ffff107224 */ /* 0x000fc600078e0008 */
[----:B------:R-:W0:Y:S02]  /*1440*/  LDS R11, [R12] ;  /* 0x000000000c0b7984 */ /* 0x000e240000000800 */
[----:B0-----:R-:W-:Y:S01]  /*1450*/  FSETP.GE.AND P1, PT, R10, R11, PT ;  /* 0x0000000b0a00720b */ /* 0x001fe20003f26000 */
[----:B------:R-:W-:-:S12]  /*1460*/  IMAD.MOV.U32 R11, RZ, RZ, R15 ;  /* 0x000000ffff0b7224 */ /* 0x000fd800078e000f */
[----:B------:R-:W-:Y:S01]  /*1470*/  @P1 IADD3 R10, PT, PT, R15, 0x1, -R6 ;  /* 0x000000010f0a1810 */ /* 0x000fe20007ffe806 */
[----:B------:R-:W-:Y:S01]  /*1480*/  @P1 IMAD.MOV.U32 R13, RZ, RZ, R8 ;  /* 0x000000ffff0d1224 */ /* 0x000fe200078e0008 */
[----:B------:R-:W-:Y:S02]  /*1490*/  @P1 PLOP3.LUT P0, PT, PT, PT, PT, 0x8, 0x80 ;  /* 0x000000000080181c */ /* 0x000fe40003f0e170 */
[----:B------:R-:W-:-:S04]  /*14a0*/  @P1 LEA.HI R10, R10, R10, RZ, 0x1 ;  /* 0x0000000a0a0a1211 */ /* 0x000fc800078f08ff */
[----:B------:R-:W-:-:S05]  /*14b0*/  @P1 SHF.R.S32.HI R10, RZ, 0x1, R10 ;  /* 0x00000001ff0a1819 */ /* 0x000fca000001140a */
[--C-:B------:R-:W-:Y:S02]  /*14c0*/  @P1 IMAD.IADD R16, R8, 0x1, R10.reuse ;  /* 0x0000000108101824 */ /* 0x100fe400078e020a */
[----:B------:R-:W-:-:S07]  /*14d0*/  @P1 IMAD.IADD R11, R15, 0x1, -R10 ;  /* 0x000000010f0b1824 */ /* 0x000fce00078e0a0a */
.L_x_24:
[----:B------:R-:W-:Y:S05]  /*14e0*/  BSYNC.RECONVERGENT B3 ;  /* 0x0000000000037941 */ /* 0x000fea0003800200 */
.L_x_21:
[----:B------:R-:W-:Y:S05]  /*14f0*/  @!P0 BRA `(.L_x_25) ;  /* 0xfffffffc005c8947 */ /* 0x000fea000383ffff */
[----:B------:R-:W-:Y:S05]  /*1500*/  BSYNC.RECONVERGENT B2 ;  /* 0x0000000000027941 */ /* 0x000fea0003800200 */
.L_x_20:
[----:B------:R-:W-:Y:S05]  /*1510*/  WARPSYNC.ALL ;  /* 0x0000000000007948 */ /* 0x000fea0003800000 */
[----:B------:R-:W0:Y:S01]  /*1520*/  S2R R13, SR_CgaCtaId ;  /* 0x00000000000d7919 */ /* 0x000e220000008800 */
[--C-:B------:R-:W-:Y:S01]  /*1530*/  IMAD.IADD R11, R9, 0x1, -R17.reuse ;  /* 0x00000001090b7824 */ /* 0x100fe200078e0a11 */
[----:B------:R-:W-:Y:S02]  /*1540*/  USHF.R.S32.HI UR9, URZ, 0x1f, UR7 ;  /* 0x0000001fff097899 */ /* 0x000fe40008011407 */
[----:B------:R-:W-:Y:S01]  /*1550*/  IMAD.U32 R10, RZ, RZ, UR7 ;  /* 0x00000007ff0a7e24 */ /* 0x000fe2000f8e00ff */
[----:B------:R-:W1:Y:S01]  /*1560*/  LDCU.64 UR16, c[0x0][0x3a0] ;  /* 0x00007400ff1077ac */ /* 0x000e620008000a00 */
[----:B------:R-:W-:Y:S01]  /*1570*/  IMAD.IADD R6, R16, 0x1, -R17 ;  /* 0x0000000110067824 */ /* 0x000fe200078e0a11 */
[----:B------:R-:W-:Y:S01]  /*1580*/  IADD3 R7, PT, PT, R7, -R11, -R16 ;  /* 0x8000000b07077210 */ /* 0x000fe20007ffe810 */
[----:B------:R-:W-:Y:S01]  /*1590*/  BSSY.RECONVERGENT B2, `(.L_x_26) ;  /* 0x0000027000027945 */ /* 0x000fe20003800200 */
[----:B------:R-:W-:-:S02]  /*15a0*/  USHF.R.S32.HI UR8, URZ, 0x1f, UR6 ;  /* 0x0000001fff087899 */ /* 0x000fc40008011406 */
[----:B------:R-:W-:Y:S01]  /*15b0*/  IADD3 R10, P0, P1, R9, UR6, R10 ;  /* 0x00000006090a7c10 */ /* 0x000fe2000f91e00a */
[----:B------:R-:W-:Y:S01]  /*15c0*/  IMAD.U32 R8, RZ, RZ, UR9 ;  /* 0x00000009ff087e24 */ /* 0x000fe2000f8e00ff */
[----:B------:R-:W-:Y:S01]  /*15d0*/  SHF.R.S32.HI R9, RZ, 0x1f, R9 ;  /* 0x0000001fff097819 */ /* 0x000fe20000011409 */
[----:B------:R-:W-:Y:S01]  /*15e0*/  HFMA2 R23, -RZ, RZ, 0, 0 ;  /* 0x00000000ff177431 */ /* 0x000fe200000001ff */
[----:B------:R-:W-:Y:S01]  /*15f0*/  VIMNMX R14, PT, PT, R6, R7, PT ;  /* 0x00000007060e7248 */ /* 0x000fe20003fe0100 */
[----:B------:R-:W-:Y:S01]  /*1600*/  IMAD.MOV.U32 R20, RZ, RZ, RZ ;  /* 0x000000ffff147224 */ /* 0x000fe200078e00ff */
[----:B------:R-:W-:Y:S02]  /*1610*/  IADD3.X R9, PT, PT, R9, UR8, R8, P0, P1 ;  /* 0x0000000809097c10 */ /* 0x000fe400087e2408 */
[----:B------:R-:W-:Y:S02]  /*1620*/  ISETP.GE.AND P0, PT, R14, 0x1, PT ;  /* 0x000000010e00780c */ /* 0x000fe40003f06270 */
[----:B------:R-:W-:-:S02]  /*1630*/  MOV R8, 0x400 ;  /* 0x0000040000087802 */ /* 0x000fc40000000f00 */
[C---:B-1----:R-:W-:Y:S02]  /*1640*/  LEA R12, P1, R10.reuse, UR16, 0x2 ;  /* 0x000000100a0c7c11 */ /* 0x042fe4000f8210ff */
[----:B0-----:R-:W-:Y:S02]  /*1650*/  LEA R8, R13, R8, 0x18 ;  /* 0x000000080d087211 */ /* 0x001fe400078ec0ff */
[----:B------:R-:W-:Y:S01]  /*1660*/  LEA.HI.X R13, R10, UR17, R9, 0x2, P1 ;  /* 0x000000110a0d7c11 */ /* 0x000fe200088f1409 */
[----:B------:R-:W-:Y:S02]  /*1670*/  IMAD.MOV.U32 R10, RZ, RZ, RZ ;  /* 0x000000ffff0a7224 */ /* 0x000fe400078e00ff */
[--C-:B------:R-:W-:Y:S02]  /*1680*/  IMAD R9, R11, 0x4, R8.reuse ;  /* 0x000000040b097824 */ /* 0x100fe400078e0208 */
[----:B------:R-:W-:Y:S01]  /*1690*/  IMAD R11, R17, 0x4, R8 ;  /* 0x00000004110b7824 */ /* 0x000fe200078e0208 */
[----:B------:R-:W-:Y:S06]  /*16a0*/  @!P0 BRA `(.L_x_27) ;  /* 0x0000000000548947 */ /* 0x000fec0003800000 */
[----:B------:R-:W-:Y:S02]  /*16b0*/  IMAD.MOV.U32 R23, RZ, RZ, RZ ;  /* 0x000000ffff177224 */ /* 0x000fe400078e00ff */
[----:B------:R-:W-:Y:S02]  /*16c0*/  IMAD.MOV.U32 R10, RZ, RZ, RZ ;  /* 0x000000ffff0a7224 */ /* 0x000fe400078e00ff */
[----:B------:R-:W-:-:S07]  /*16d0*/  IMAD.MOV.U32 R20, RZ, RZ, RZ ;  /* 0x000000ffff147224 */ /* 0x000fce00078e00ff */
.L_x_28:
[----:B------:R-:W-:Y:S02]  /*16e0*/  IMAD R18, R20, 0x4, R11 ;  /* 0x0000000414127824 */ /* 0x000fe400078e020b */
[C---:B------:R-:W-:Y:S02]  /*16f0*/  IMAD R24, R10.reuse, 0x4, R9 ;  /* 0x000000040a187824 */ /* 0x040fe400078e0209 */
[C---:B------:R-:W-:Y:S02]  /*1700*/  IMAD.WIDE.U32 R14, R23.reuse, 0x4, R12 ;  /* 0x00000004170e7825 */ /* 0x040fe400078e000c */
[----:B------:R-:W-:Y:S02]  /*1710*/  LDS R18, [R18] ;  /* 0x0000000012127984 */ /* 0x000fe40000000800 */
[----:B------:R-:W-:Y:S02]  /*1720*/  VIADD R22, R10, 0x1 ;  /* 0x000000010a167836 */ /* 0x000fe40000000000 */
[----:B------:R-:W0:Y:S01]  /*1730*/  LDS R19, [R24+0x400] ;  /* 0x0004000018137984 */ /* 0x000e220000000800 */
[----:B------:R-:W-:Y:S01]  /*1740*/  VIADD R23, R23, 0x1 ;  /* 0x0000000117177836 */ /* 0x000fe20000000000 */
[----:B0-----:R-:W-:-:S04]  /*1750*/  FSETP.GTU.AND P0, PT, R18, R19, PT ;  /* 0x000000131200720b */ /* 0x001fc80003f0c000 */
[----:B------:R-:W-:Y:S01]  /*1760*/  FSEL R21, R18, R19, !P0 ;  /* 0x0000001312157208 */ /* 0x000fe20004000000 */
[----:B------:R-:W-:-:S04]  /*1770*/  VIADD R19, R20, 0x1 ;  /* 0x0000000114137836 */ /* 0x000fc80000000000 */
[----:B------:R0:W-:Y:S04]  /*1780*/  STG.E desc[UR12][R14.64], R21 ;  /* 0x000000150e007986 */ /* 0x0001e8000c10190c */
[----:B------:R-:W-:Y:S02]  /*1790*/  @!P0 IMAD.MOV R22, RZ, RZ, R10 ;  /* 0x000000ffff168224 */ /* 0x000fe400078e020a */
[----:B------:R-:W-:Y:S02]  /*17a0*/  @P0 IMAD.MOV R19, RZ, RZ, R20 ;  /* 0x000000ffff130224 */ /* 0x000fe400078e0214 */
[----:B------:R-:W-:Y:S01]  /*17b0*/  IMAD.MOV.U32 R10, RZ, RZ, R22 ;  /* 0x000000ffff0a7224 */ /* 0x000fe200078e0016 */
[----:B------:R-:W-:Y:S01]  /*17c0*/  ISETP.GE.AND P0, PT, R22, R7, PT ;  /* 0x000000071600720c */ /* 0x000fe20003f06270 */
[----:B------:R-:W-:Y:S01]  /*17d0*/  IMAD.MOV.U32 R20, RZ, RZ, R19 ;  /* 0x000000ffff147224 */ /* 0x000fe200078e0013 */
[----:B------:R-:W-:-:S13]  /*17e0*/  ISETP.LT.AND P1, PT, R19, R6, PT ;  /* 0x000000061300720c */ /* 0x000fda0003f21270 */
[----:B0-----:R-:W-:Y:S05]  /*17f0*/  @!P0 BRA P1, `(.L_x_28) ;  /* 0xfffffffc00b88947 */ /* 0x001fea000083ffff */
.L_x_27:
[----:B------:R-:W-:Y:S05]  /*1800*/  BSYNC.RECONVERGENT B2 ;  /* 0x0000000000027941 */ /* 0x000fea0003800200 */
.L_x_26:
[----:B------:R-:W-:Y:S01]  /*1810*/  ISETP.GE.AND P0, PT, R20, R6, PT ;  /* 0x000000061400720c */ /* 0x000fe20003f06270 */
[----:B------:R-:W-:Y:S01]  /*1820*/  BSSY.RECONVERGENT B2, `(.L_x_29) ;  /* 0x000007d000027945 */ /* 0x000fe20003800200 */
[----:B------:R-:W-:Y:S01]  /*1830*/  VIADD R19, R9, 0x400 ;  /* 0x0000040009137836 */ /* 0x000fe20000000000 */
[----:B------:R-:W-:-:S10]  /*1840*/  MOV R21, R23 ;  /* 0x0000001700157202 */ /* 0x000fd40000000f00 */
[----:B------:R-:W-:Y:S05]  /*1850*/  @P0 BRA `(.L_x_30) ;  /* 0x0000000400e40947 */ /* 0x000fea0003800000 */
[----:B------:R-:W-:Y:S01]  /*1860*/  IMAD.IADD R17, R17, 0x1, R20 ;  /* 0x0000000111117824 */ /* 0x000fe200078e0214 */
[----:B------:R-:W-:Y:S01]  /*1870*/  BSSY.RECONVERGENT B3, `(.L_x_31) ;  /* 0x0000019000037945 */ /* 0x000fe20003800200 */
[----:B------:R-:W-:Y:S02]  /*1880*/  IMAD.MOV.U32 R21, RZ, RZ, R23 ;  /* 0x000000ffff157224 */ /* 0x000fe400078e0017 */
[----:B------:R-:W-:Y:S02]  /*1890*/  IMAD.IADD R14, R16, 0x1, -R17 ;  /* 0x00000001100e7824 */ /* 0x000fe400078e0a11 */
[----:B------:R-:W-:Y:S02]  /*18a0*/  IMAD.IADD R16, R17, 0x1, -R16 ;  /* 0x0000000111107824 */ /* 0x000fe400078e0a10 */
[----:B------:R-:W-:Y:S01]  /*18b0*/  IMAD.MOV.U32 R18, RZ, RZ, R20 ;  /* 0x000000ffff127224 */ /* 0x000fe200078e0014 */
[----:B------:R-:W-:Y:S02]  /*18c0*/  LOP3.LUT P1, R22, R14, 0x3, RZ, 0xc0, !PT ;  /* 0x000000030e167812 */ /* 0x000fe4000782c0ff */
[----:B------:R-:W-:-:S11]  /*18d0*/  ISETP.GT.U32.AND P0, PT, R16, -0x4, PT ;  /* 0xfffffffc1000780c */ /* 0x000fd60003f04070 */
[----:B------:R-:W-:Y:S05]  /*18e0*/  @!P1 BRA `(.L_x_32) ;  /* 0x0000000000449947 */ /* 0x000fea0003800000 */
[----:B------:R-:W-:Y:S01]  /*18f0*/  IMAD R16, R20, 0x4, R11 ;  /* 0x0000000414107824 */ /* 0x000fe200078e020b */
[----:B------:R-:W-:Y:S01]  /*1900*/  ISETP.NE.AND P1, PT, R22, 0x1, PT ;  /* 0x000000011600780c */ /* 0x000fe20003f25270 */
[----:B------:R-:W-:-:S03]  /*1910*/  IMAD.WIDE.U32 R14, R23, 0x4, R12 ;  /* 0x00000004170e7825 */ /* 0x000fc600078e000c */
[----:B------:R-:W0:Y:S01]  /*1920*/  LDS R17, [R16] ;  /* 0x0000000010117984 */ /* 0x000e220000000800 */
[----:B------:R-:W-:Y:S02]  /*1930*/  VIADD R18, R20, 0x1 ;  /* 0x0000000114127836 */ /* 0x000fe40000000000 */
[----:B------:R-:W-:Y:S01]  /*1940*/  VIADD R21, R23, 0x1 ;  /* 0x0000000117157836 */ /* 0x000fe20000000000 */
[----:B0-----:R0:W-:Y:S05]  /*1950*/  STG.E desc[UR12][R14.64], R17 ;  /* 0x000000110e007986 */ /* 0x0011ea000c10190c */
[----:B------:R-:W-:Y:S05]  /*1960*/  @!P1 BRA `(.L_x_32) ;  /* 0x0000000000249947 */ /* 0x000fea0003800000 */
[----:B------:R-:W-:Y:S01]  /*1970*/  ISETP.NE.AND P1, PT, R22, 0x2, PT ;  /* 0x000000021600780c */ /* 0x000fe20003f25270 */
[----:B0-----:R-:W0:Y:S01]  /*1980*/  LDS R17, [R16+0x4] ;  /* 0x0000040010117984 */ /* 0x001e220000000800 */
[----:B------:R-:W-:Y:S02]  /*1990*/  VIADD R18, R20, 0x2 ;  /* 0x0000000214127836 */ /* 0x000fe40000000000 */
[----:B------:R-:W-:-:S09]  /*19a0*/  VIADD R21, R23, 0x2 ;  /* 0x0000000217157836 */ /* 0x000fd20000000000 */
[----:B------:R-:W1:Y:S01]  /*19b0*/  @P1 LDS R25, [R16+0x8] ;  /* 0x0000080010191984 */ /* 0x000e620000000800 */
[----:B------:R-:W-:Y:S02]  /*19c0*/  @P1 VIADD R18, R20, 0x3 ;  /* 0x0000000314121836 */ /* 0x000fe40000000000 */
[----:B------:R-:W-:Y:S01]  /*19d0*/  @P1 VIADD R21, R23, 0x3 ;  /* 0x0000000317151836 */ /* 0x000fe20000000000 */
[----:B0-----:R2:W-:Y:S04]  /*19e0*/  STG.E desc[UR12][R14.64+0x4], R17 ;  /* 0x000004110e007986 */ /* 0x0015e8000c10190c */
[----:B-1----:R2:W-:Y:S02]  /*19f0*/  @P1 STG.E desc[UR12][R14.64+0x8], R25 ;  /* 0x000008190e001986 */ /* 0x0025e4000c10190c */
.L_x_32:
[----:B------:R-:W-:Y:S05]  /*1a00*/  BSYNC.RECONVERGENT B3 ;  /* 0x0000000000037941 */ /* 0x000fea0003800200 */
.L_x_31:
[----:B------:R-:W-:Y:S05]  /*1a10*/  @P0 BRA `(.L_x_30) ;  /* 0x0000000400740947 */ /* 0x000fea0003800000 */
[----:B0-2---:R-:W-:Y:S01]  /*1a20*/  IMAD.IADD R14, R6, 0x1, -R18 ;  /* 0x00000001060e7824 */ /* 0x005fe200078e0a12 */
[----:B------:R-:W-:Y:S01]  /*1a30*/  BSSY.RECONVERGENT B3, `(.L_x_33) ;  /* 0x0000032000037945 */ /* 0x000fe20003800200 */
[----:B------:R-:W-:-:S03]  /*1a40*/  PLOP3.LUT P0, PT, PT, PT, PT, 0x80, 0x8 ;  /* 0x000000000008781c */ /* 0x000fc60003f0f070 */
[----:B------:R-:W-:-:S13]  /*1a50*/  ISETP.GT.AND P1, PT, R14, 0xc, PT ;  /* 0x0000000c0e00780c */ /* 0x000fda0003f24270 */
[----:B------:R-:W-:Y:S05]  /*1a60*/  @!P1 BRA `(.L_x_34) ;  /* 0x0000000000b89947 */ /* 0x000fea0003800000 */
[----:B------:R-:W-:Y:S01]  /*1a70*/  PLOP3.LUT P0, PT, PT, PT, PT, 0x8, 0x80 ;  /* 0x000000000080781c */ /* 0x000fe20003f0e170 */
[----:B------:R-:W-:-:S12]  /*1a80*/  VIADD R25, R6, 0xfffffff4 ;  /* 0xfffffff406197836 */ /* 0x000fd80000000000 */
.L_x_35:
[----:B0-----:R-:W-:Y:S02]  /*1a90*/  IMAD R20, R18, 0x4, R11 ;  /* 0x0000000412147824 */ /* 0x001fe400078e020b */
[----:B------:R-:W-:-:S03]  /*1aa0*/  IMAD.WIDE.U32 R22, R21, 0x4, R12 ;  /* 0x0000000415167825 */ /* 0x000fc600078e000c */
[----:B------:R-:W0:Y:S01]  /*1ab0*/  LDS R17, [R20+0x8] ;  /* 0x0000080014117984 */ /* 0x000e220000000800 */
[----:B------:R-:W-:-:S03]  /*1ac0*/  VIADD R18, R18, 0x10 ;  /* 0x0000001012127836 */ /* 0x000fc60000000000 */
[----:B------:R-:W1:Y:S02]  /*1ad0*/  LDS R16, [R20+0xc] ;  /* 0x00000c0014107984 */ /* 0x000e640000000800 */
[----:B------:R-:W-:Y:S02]  /*1ae0*/  ISETP.GE.AND P1, PT, R18, R25, PT ;  /* 0x000000191200720c */ /* 0x000fe40003f26270 */
[----:B------:R-:W2:Y:S04]  /*1af0*/  LDS R14, [R20+0x4] ;  /* 0x00000400140e7984 */ /* 0x000ea80000000800 */
[----:B------:R-:W3:Y:S04]  /*1b00*/  LDS R29, [R20] ;  /* 0x00000000141d7984 */ /* 0x000ee80000000800 */
[----:B------:R-:W4:Y:S04]  /*1b10*/  LDS R15, [R20+0x1c] ;  /* 0x00001c00140f7984 */ /* 0x000f280000000800 */
[----:B------:R-:W5:Y:S04]  /*1b20*/  LDS R24, [R20+0x10] ;  /* 0x0000100014187984 */ /* 0x000f680000000800 */
[----:B------:R-:W5:Y:S04]  /*1b30*/  LDS R26, [R20+0x14] ;  /* 0x00001400141a7984 */ /* 0x000f680000000800 */
[----:B------:R-:W5:Y:S04]  /*1b40*/  LDS R28, [R20+0x18] ;  /* 0x00001800141c7984 */ /* 0x000f680000000800 */
[----:B------:R-:W5:Y:S04]  /*1b50*/  LDS R27, [R20+0x20] ;  /* 0x00002000141b7984 */ /* 0x000f680000000800 */
[----:B0-----:R0:W-:Y:S04]  /*1b60*/  STG.E desc[UR12][R22.64+0x8], R17 ;  /* 0x0000081116007986 */ /* 0x0011e8000c10190c */
[----:B-1----:R1:W-:Y:S04]  /*1b70*/  STG.E desc[UR12][R22.64+0xc], R16 ;  /* 0x00000c1016007986 */ /* 0x0023e8000c10190c */
[----:B--2---:R2:W-:Y:S01]  /*1b80*/  STG.E desc[UR12][R22.64+0x4], R14 ;  /* 0x0000040e16007986 */ /* 0x0045e2000c10190c */
[----:B0-----:R-:W-:-:S03]  /*1b90*/  IADD3 R17, PT, PT, R21, 0x4, RZ ;  /* 0x0000000415117810 */ /* 0x001fc60007ffe0ff */
[----:B---3--:R-:W-:Y:S02]  /*1ba0*/  STG.E desc[UR12][R22.64], R29 ;  /* 0x0000001d16007986 */ /* 0x008fe4000c10190c */
[--C-:B-1----:R-:W-:Y:S02]  /*1bb0*/  IMAD.WIDE.U32 R16, R17, 0x4, R12.reuse ;  /* 0x0000000411107825 */ /* 0x102fe400078e000c */
[----:B------:R-:W0:Y:S02]  /*1bc0*/  LDS R29, [R20+0x24] ;  /* 0x00002400141d7984 */ /* 0x000e240000000800 */
[----:B--2---:R-:W-:Y:S02]  /*1bd0*/  VIADD R14, R21, 0x8 ;  /* 0x00000008150e7836 */ /* 0x004fe40000000000 */
[----:B----4-:R1:W-:Y:S04]  /*1be0*/  STG.E desc[UR12][R16.64+0xc], R15 ;  /* 0x00000c0f10007986 */ /* 0x0103e8000c10190c */
[----:B-----5:R-:W-:Y:S04]  /*1bf0*/  STG.E desc[UR12][R16.64], R24 ;  /* 0x0000001810007986 */ /* 0x020fe8000c10190c */
[----:B------:R-:W-:Y:S01]  /*1c00*/  STG.E desc[UR12][R16.64+0x4], R26 ;  /* 0x0000041a10007986 */ /* 0x000fe2000c10190c */
[----:B-1----:R-:W-:-:S03]  /*1c10*/  IMAD.WIDE.U32 R14, R14, 0x4, R12 ;  /* 0x000000040e0e7825 */ /* 0x002fc600078e000c */
[----:B------:R1:W-:Y:S04]  /*1c20*/  STG.E desc[UR12][R16.64+0x8], R28 ;  /* 0x0000081c10007986 */ /* 0x0003e8000c10190c */
[----:B------:R-:W-:Y:S04]  /*1c30*/  STG.E desc[UR12][R14.64], R27 ;  /* 0x0000001b0e007986 */ /* 0x000fe8000c10190c */
[----:B------:R-:W2:Y:S04]  /*1c40*/  LDS R26, [R20+0x28] ;  /* 0x00002800141a7984 */ /* 0x000ea80000000800 */
[----:B------:R-:W3:Y:S01]  /*1c50*/  LDS R24, [R20+0x2c] ;  /* 0x00002c0014187984 */ /* 0x000ee20000000800 */
[----:B-1----:R-:W-:-:S02]  /*1c60*/  VIADD R28, R21, 0xc ;  /* 0x0000000c151c7836 */ /* 0x002fc40000000000 */
[----:B------:R-:W-:Y:S01]  /*1c70*/  VIADD R21, R21, 0x10 ;  /* 0x0000001015157836 */ /* 0x000fe20000000000 */
[----:B------:R-:W1:Y:S01]  /*1c80*/  LDS R27, [R20+0x30] ;  /* 0x00003000141b7984 */ /* 0x000e620000000800 */
[----:B------:R-:W-:-:S03]  /*1c90*/  IMAD.WIDE.U32 R16, R28, 0x4, R12 ;  /* 0x000000041c107825 */ /* 0x000fc600078e000c */
[----:B------:R-:W4:Y:S04]  /*1ca0*/  LDS R22, [R20+0x34] ;  /* 0x0000340014167984 */ /* 0x000f280000000800 */
[----:B------:R-:W5:Y:S04]  /*1cb0*/  LDS R23, [R20+0x38] ;  /* 0x0000380014177984 */ /* 0x000f680000000800 */
[----:B------:R-:W5:Y:S04]  /*1cc0*/  LDS R20, [R20+0x3c] ;  /* 0x00003c0014147984 */ /* 0x000f680000000800 */
[----:B0-----:R0:W-:Y:S04]  /*1cd0*/  STG.E desc[UR12][R14.64+0x4], R29 ;  /* 0x0000041d0e007986 */ /* 0x0011e8000c10190c */
[----:B--2---:R0:W-:Y:S04]  /*1ce0*/  STG.E desc[UR12][R14.64+0x8], R26 ;  /* 0x0000081a0e007986 */ /* 0x0041e8000c10190c */
[----:B---3--:R0:W-:Y:S04]  /*1cf0*/  STG.E desc[UR12][R14.64+0xc], R24 ;  /* 0x00000c180e007986 */ /* 0x0081e8000c10190c */
[----:B-1----:R0:W-:Y:S04]  /*1d00*/  STG.E desc[UR12][R16.64], R27 ;  /* 0x0000001b10007986 */ /* 0x0021e8000c10190c */
[----:B----4-:R0:W-:Y:S04]  /*1d10*/  STG.E desc[UR12][R16.64+0x4], R22 ;  /* 0x0000041610007986 */ /* 0x0101e8000c10190c */
[----:B-----5:R0:W-:Y:S04]  /*1d20*/  STG.E desc[UR12][R16.64+0x8], R23 ;  /* 0x0000081710007986 */ /* 0x0201e8000c10190c */
[----:B------:R0:W-:Y:S01]  /*1d30*/  STG.E desc[UR12][R16.64+0xc], R20 ;  /* 0x00000c1410007986 */ /* 0x0001e2000c10190c */
[----:B------:R-:W-:Y:S05]  /*1d40*/  @!P1 BRA `(.L_x_35) ;  /* 0xfffffffc00509947 */ /* 0x000fea000383ffff */
.L_x_34:
[----:B------:R-:W-:Y:S05]  /*1d50*/  BSYNC.RECONVERGENT B3 ;  /* 0x0000000000037941 */ /* 0x000fea0003800200 */
.L_x_33:
[----:B0-----:R-:W-:Y:S01]  /*1d60*/  IMAD.IADD R14, R6, 0x1, -R18 ;  /* 0x00000001060e7824 */ /* 0x001fe200078e0a12 */
[----:B------:R-:W-:Y:S04]  /*1d70*/  BSSY.RECONVERGENT B3, `(.L_x_36) ;  /* 0x000001a000037945 */ /* 0x000fe80003800200 */
[----:B------:R-:W-:-:S13]  /*1d80*/  ISETP.GT.AND P1, PT, R14, 0x4, PT ;  /* 0x000000040e00780c */ /* 0x000fda0003f24270 */
[----:B------:R-:W-:Y:S05]  /*1d90*/  @!P1 BRA `(.L_x_37) ;  /* 0x00000000005c9947 */ /* 0x000fea0003800000 */
[C---:B------:R-:W-:Y:S01]  /*1da0*/  IMAD R20, R18.reuse, 0x4, R11 ;  /* 0x0000000412147824 */ /* 0x040fe200078e020b */
[----:B------:R-:W-:Y:S01]  /*1db0*/  PLOP3.LUT P0, PT, PT, PT, PT, 0x8, 0x80 ;  /* 0x000000000080781c */ /* 0x000fe20003f0e170 */
[C---:B------:R-:W-:Y:S02]  /*1dc0*/  VIADD R17, R21.reuse, 0x4 ;  /* 0x0000000415117836 */ /* 0x040fe40000000000 */
[--C-:B------:R-:W-:Y:S01]  /*1dd0*/  IMAD.WIDE.U32 R14, R21, 0x4, R12.reuse ;  /* 0x00000004150e7825 */ /* 0x100fe200078e000c */
[----:B------:R-:W0:Y:S03]  /*1de0*/  LDS R22, [R20] ;  /* 0x0000000014167984 */ /* 0x000e260000000800 */
[----:B------:R-:W-:Y:S01]  /*1df0*/  IMAD.WIDE.U32 R16, R17, 0x4, R12 ;  /* 0x0000000411107825 */ /* 0x000fe200078e000c */
[----:B------:R-:W1:Y:S03]  /*1e00*/  LDS R24, [R20+0x4] ;  /* 0x0000040014187984 */ /* 0x000e660000000800 */
[----:B------:R-:W-:Y:S01]  /*1e10*/  VIADD R18, R18, 0x8 ;  /* 0x0000000812127836 */ /* 0x000fe20000000000 */
[----:B------:R-:W2:Y:S01]  /*1e20*/  LDS R26, [R20+0x8] ;  /* 0x00000800141a7984 */ /* 0x000ea20000000800 */
[----:B------:R-:W-:-:S03]  /*1e30*/  VIADD R21, R21, 0x8 ;  /* 0x0000000815157836 */ /* 0x000fc60000000000 */
[----:B------:R-:W3:Y:S04]  /*1e40*/  LDS R29, [R20+0xc] ;  /* 0x00000c00141d7984 */ /* 0x000ee80000000800 */
[----:B------:R-:W4:Y:S04]  /*1e50*/  LDS R27, [R20+0x10] ;  /* 0x00001000141b7984 */ /* 0x000f280000000800 */
[----:B------:R-:W5:Y:S04]  /*1e60*/  LDS R25, [R20+0x14] ;  /* 0x0000140014197984 */ /* 0x000f680000000800 */
[----:B------:R-:W5:Y:S04]  /*1e70*/  LDS R23, [R20+0x18] ;  /* 0x0000180014177984 */ /* 0x000f680000000800 */
[----:B------:R-:W5:Y:S04]  /*1e80*/  LDS R28, [R20+0x1c] ;  /* 0x00001c00141c7984 */ /* 0x000f680000000800 */
[----:B0-----:R0:W-:Y:S04]  /*1e90*/  STG.E desc[UR12][R14.64], R22 ;  /* 0x000000160e007986 */ /* 0x0011e8000c10190c */
[----:B-1----:R0:W-:Y:S04]  /*1ea0*/  STG.E desc[UR12][R14.64+0x4], R24 ;  /* 0x000004180e007986 */ /* 0x0021e8000c10190c */
[----:B--2---:R0:W-:Y:S04]  /*1eb0*/  STG.E desc[UR12][R14.64+0x8], R26 ;  /* 0x0000081a0e007986 */ /* 0x0041e8000c10190c */
[----:B---3--:R0:W-:Y:S04]  /*1ec0*/  STG.E desc[UR12][R14.64+0xc], R29 ;  /* 0x00000c1d0e007986 */ /* 0x0081e8000c10190c */
[----:B----4-:R0:W-:Y:S04]  /*1ed0*/  STG.E desc[UR12][R16.64], R27 ;  /* 0x0000001b10007986 */ /* 0x0101e8000c10190c */
[----:B-----5:R0:W-:Y:S04]  /*1ee0*/  STG.E desc[UR12][R16.64+0x4], R25 ;  /* 0x0000041910007986 */ /* 0x0201e8000c10190c */
[----:B------:R0:W-:Y:S04]  /*1ef0*/  STG.E desc[UR12][R16.64+0x8], R23 ;  /* 0x0000081710007986 */ /* 0x0001e8000c10190c */
[----:B------:R0:W-:Y:S02]  /*1f00*/  STG.E desc[UR12][R16.64+0xc], R28 ;  /* 0x00000c1c10007986 */ /* 0x0001e4000c10190c */
.L_x_37:
[----:B------:R-:W-:Y:S05]  /*1f10*/  BSYNC.RECONVERGENT B3 ;  /* 0x0000000000037941 */ /* 0x000fea0003800200 */
.L_x_36:
[----:B------:R-:W-:-:S13]  /*1f20*/  ISETP.LT.OR P0, PT, R18, R6, P0 ;  /* 0x000000061200720c */ /* 0x000fda0000701670 */
[----:B------:R-:W-:Y:S05]  /*1f30*/  @!P0 BRA `(.L_x_30) ;  /* 0x00000000002c8947 */ /* 0x000fea0003800000 */
[----:B------:R-:W-:Y:S02]  /*1f40*/  IMAD R11, R18, 0x4, R11 ;  /* 0x00000004120b7824 */ /* 0x000fe400078e020b */
[----:B0-----:R-:W-:-:S03]  /*1f50*/  IMAD.WIDE.U32 R14, R21, 0x4, R12 ;  /* 0x00000004150e7825 */ /* 0x001fc600078e000c */
[----:B------:R-:W0:Y:S01]  /*1f60*/  LDS R17, [R11] ;  /* 0x000000000b117984 */ /* 0x000e220000000800 */
[----:B------:R-:W-:-:S03]  /*1f70*/  VIADD R21, R21, 0x4 ;  /* 0x0000000415157836 */ /* 0x000fc60000000000 */
[----:B------:R-:W1:Y:S04]  /*1f80*/  LDS R23, [R11+0x4] ;  /* 0x000004000b177984 */ /* 0x000e680000000800 */
[----:B------:R-:W2:Y:S04]  /*1f90*/  LDS R25, [R11+0x8] ;  /* 0x000008000b197984 */ /* 0x000ea80000000800 */
[----:B------:R-:W3:Y:S04]  /*1fa0*/  LDS R27, [R11+0xc] ;  /* 0x00000c000b1b7984 */ /* 0x000ee80000000800 */
[----:B0-----:R4:W-:Y:S04]  /*1fb0*/  STG.E desc[UR12][R14.64], R17 ;  /* 0x000000110e007986 */ /* 0x0019e8000c10190c */
[----:B-1----:R4:W-:Y:S04]  /*1fc0*/  STG.E desc[UR12][R14.64+0x4], R23 ;  /* 0x000004170e007986 */ /* 0x0029e8000c10190c */
[----:B--2---:R4:W-:Y:S04]  /*1fd0*/  STG.E desc[UR12][R14.64+0x8], R25 ;  /* 0x000008190e007986 */ /* 0x0049e8000c10190c */
[----:B---3--:R4:W-:Y:S02]  /*1fe0*/  STG.E desc[UR12][R14.64+0xc], R27 ;  /* 0x00000c1b0e007986 */ /* 0x0089e4000c10190c */
.L_x_30:
[----:B------:R-:W-:Y:S05]  /*1ff0*/  BSYNC.RECONVERGENT B2 ;  /* 0x0000000000027941 */ /* 0x000fea0003800200 */
.L_x_29:
[----:B------:R-:W-:Y:S01]  /*2000*/  ISETP.GE.AND P0, PT, R10, R7, PT ;  /* 0x000000070a00720c */ /* 0x000fe20003f06270 */
[----:B------:R-:W-:-:S12]  /*2010*/  BSSY.RECONVERGENT B2, `(.L_x_38) ;  /* 0x0000033000027945 */ /* 0x000fd80003800200 */
[----:B------:R-:W-:Y:S05]  /*2020*/  @P0 BRA `(.L_x_39) ;  /* 0x0000000000c40947 */ /* 0x000fea0003800000 */
[----:B------:R-:W-:Y:S01]  /*2030*/  IMAD.IADD R6, R7, 0x1, -R10 ;  /* 0x0000000107067824 */ /* 0x000fe200078e0a0a */
[----:B------:R-:W-:Y:S01]  /*2040*/  BSSY.RECONVERGENT B3, `(.L_x_40) ;  /* 0x000001a000037945 */ /* 0x000fe20003800200 */
[----:B------:R-:W-:-:S03]  /*2050*/  PLOP3.LUT P0, PT, PT, PT, PT, 0x80, 0x8 ;  /* 0x000000000008781c */ /* 0x000fc60003f0f070 */
[----:B------:R-:W-:-:S13]  /*2060*/  ISETP.GT.AND P1, PT, R6, 0x3, PT ;  /* 0x000000030600780c */ /* 0x000fda0003f24270 */
[----:B------:R-:W-:Y:S05]  /*2070*/  @!P1 BRA `(.L_x_41) ;  /* 0x0000000000589947 */ /* 0x000fea0003800000 */
[----:B------:R-:W-:Y:S01]  /*2080*/  PLOP3.LUT P0, PT, PT, PT, PT, 0x8, 0x80 ;  /* 0x000000000080781c */ /* 0x000fe20003f0e170 */
[----:B------:R-:W-:-:S12]  /*2090*/  VIADD R11, R7, 0xfffffffd ;  /* 0xfffffffd070b7836 */ /* 0x000fd80000000000 */
.L_x_42:
[----:B------:R-:W-:Y:S01]  /*20a0*/  IMAD R20, R10, 0x4, R9 ;  /* 0x000000040a147824 */ /* 0x000fe200078e0209 */
[C---:B0---4-:R-:W-:Y:S01]  /*20b0*/  IADD3 R23, PT, PT, R21.reuse, 0x1, RZ ;  /* 0x0000000115177810 */ /* 0x051fe20007ffe0ff */
[C---:B--2---:R-:W-:Y:S02]  /*20c0*/  VIADD R15, R21.reuse, 0x2 ;  /* 0x00000002150f7836 */ /* 0x044fe40000000000 */
[C---:B------:R-:W-:Y:S01]  /*20d0*/  VIADD R17, R21.reuse, 0x3 ;  /* 0x0000000315117836 */ /* 0x040fe20000000000 */
[----:B------:R-:W0:Y:S01]  /*20e0*/  LDS R6, [R20+0x400] ;  /* 0x0004000014067984 */ /* 0x000e220000000800 */
[----:B------:R-:W-:-:S03]  /*20f0*/  IMAD.WIDE.U32 R24, R21, 0x4, R12 ;  /* 0x0000000415187825 */ /* 0x000fc600078e000c */
[----:B------:R-:W1:Y:S01]  /*2100*/  LDS R27, [R20+0x404] ;  /* 0x00040400141b7984 */ /* 0x000e620000000800 */
[----:B------:R-:W-:-:S03]  /*2110*/  IMAD.WIDE.U32 R22, R23, 0x4, R12 ;  /* 0x0000000417167825 */ /* 0x000fc600078e000c */
[----:B------:R-:W2:Y:S01]  /*2120*/  LDS R29, [R20+0x408] ;  /* 0x00040800141d7984 */ /* 0x000ea20000000800 */
[----:B------:R-:W-:-:S03]  /*2130*/  IMAD.WIDE.U32 R14, R15, 0x4, R12 ;  /* 0x000000040f0e7825 */ /* 0x000fc600078e000c */
[----:B------:R-:W3:Y:S01]  /*2140*/  LDS R18, [R20+0x40c] ;  /* 0x00040c0014127984 */ /* 0x000ee20000000800 */
[----:B------:R-:W-:-:S04]  /*2150*/  IMAD.WIDE.U32 R16, R17, 0x4, R12 ;  /* 0x0000000411107825 */ /* 0x000fc800078e000c */
[----:B------:R-:W-:Y:S02]  /*2160*/  VIADD R10, R10, 0x4 ;  /* 0x000000040a0a7836 */ /* 0x000fe40000000000 */
[----:B------:R-:W-:-:S03]  /*2170*/  VIADD R21, R21, 0x4 ;  /* 0x0000000415157836 */ /* 0x000fc60000000000 */
[----:B------:R-:W-:Y:S01]  /*2180*/  ISETP.GE.AND P1, PT, R10, R11, PT ;  /* 0x0000000b0a00720c */ /* 0x000fe20003f26270 */
[----:B0-----:R0:W-:Y:S04]  /*2190*/  STG.E desc[UR12][R24.64], R6 ;  /* 0x0000000618007986 */ /* 0x0011e8000c10190c */
[----:B-1----:R0:W-:Y:S04]  /*21a0*/  STG.E desc[UR12][R22.64], R27 ;  /* 0x0000001b16007986 */ /* 0x0021e8000c10190c */
[----:B--2---:R0:W-:Y:S04]  /*21b0*/  STG.E desc[UR12][R14.64], R29 ;  /* 0x0000001d0e007986 */ /* 0x0041e8000c10190c */
[----:B---3--:R0:W-:Y:S01]  /*21c0*/  STG.E desc[UR12][R16.64], R18 ;  /* 0x0000001210007986 */ /* 0x0081e2000c10190c */
[----:B------:R-:W-:Y:S05]  /*21d0*/  @!P1 BRA `(.L_x_42) ;  /* 0xfffffffc00b09947 */ /* 0x000fea000383ffff */
.L_x_41:
[----:B------:R-:W-:Y:S05]  /*21e0*/  BSYNC.RECONVERGENT B3 ;  /* 0x0000000000037941 */ /* 0x000fea0003800200 */
.L_x_40:
[----:B0-----:R-:W-:Y:S01]  /*21f0*/  IMAD.IADD R6, R7, 0x1, -R10 ;  /* 0x0000000107067824 */ /* 0x001fe200078e0a0a */
[----:B------:R-:W-:Y:S04]  /*2200*/  BSSY.RECONVERGENT B3, `(.L_x_43) ;  /* 0x000000e000037945 */ /* 0x000fe80003800200 */
[----:B------:R-:W-:-:S13]  /*2210*/  ISETP.GT.AND P1, PT, R6, 0x1, PT ;  /* 0x000000010600780c */ /* 0x000fda0003f24270 */
[----:B------:R-:W-:Y:S05]  /*2220*/  @!P1 BRA `(.L_x_44) ;  /* 0x00000000002c9947 */ /* 0x000fea0003800000 */
[C---:B------:R-:W-:Y:S01]  /*2230*/  IMAD R6, R10.reuse, 0x4, R19 ;  /* 0x000000040a067824 */ /* 0x040fe200078e0213 */
[----:B------:R-:W-:Y:S01]  /*2240*/  PLOP3.LUT P0, PT, PT, PT, PT, 0x8, 0x80 ;  /* 0x000000000080781c */ /* 0x000fe20003f0e170 */
[C---:B--2-4-:R-:W-:Y:S02]  /*2250*/  VIADD R17, R21.reuse, 0x1 ;  /* 0x0000000115117836 */ /* 0x054fe40000000000 */
[--C-:B------:R-:W-:Y:S01]  /*2260*/  IMAD.WIDE.U32 R14, R21, 0x4, R12.reuse ;  /* 0x00000004150e7825 */ /* 0x100fe200078e000c */
[----:B------:R-:W0:Y:S03]  /*2270*/  LDS R9, [R6] ;  /* 0x0000000006097984 */ /* 0x000e260000000800 */
[----:B------:R-:W-:Y:S01]  /*2280*/  IMAD.WIDE.U32 R16, R17, 0x4, R12 ;  /* 0x0000000411107825 */ /* 0x000fe200078e000c */
[----:B------:R-:W1:Y:S03]  /*2290*/  LDS R11, [R6+0x4] ;  /* 0x00000400060b7984 */ /* 0x000e660000000800 */
[----:B------:R-:W-:-:S02]  /*22a0*/  VIADD R10, R10, 0x2 ;  /* 0x000000020a0a7836 */ /* 0x000fc40000000000 */
[----:B------:R-:W-:Y:S01]  /*22b0*/  VIADD R21, R21, 0x2 ;  /* 0x0000000215157836 */ /* 0x000fe20000000000 */
[----:B0-----:R0:W-:Y:S04]  /*22c0*/  STG.E desc[UR12][R14.64], R9 ;  /* 0x000000090e007986 */ /* 0x0011e8000c10190c */
[----:B-1----:R0:W-:Y:S02]  /*22d0*/  STG.E desc[UR12][R16.64], R11 ;  /* 0x0000000b10007986 */ /* 0x0021e4000c10190c */
.L_x_44:
[----:B------:R-:W-:Y:S05]  /*22e0*/  BSYNC.RECONVERGENT B3 ;  /* 0x0000000000037941 */ /* 0x000fea0003800200 */
.L_x_43:
[----:B------:R-:W-:-:S13]  /*22f0*/  ISETP.LT.OR P0, PT, R10, R7, P0 ;  /* 0x000000070a00720c */ /* 0x000fda0000701670 */
[----:B------:R-:W-:Y:S02]  /*2300*/  @P0 IMAD R10, R10, 0x4, R19 ;  /* 0x000000040a0a0824 */ /* 0x000fe400078e0213 */
[----:B------:R-:W-:-:S03]  /*2310*/  @P0 IMAD.WIDE.U32 R12, R21, 0x4, R12 ;  /* 0x00000004150c0825 */ /* 0x000fc600078e000c */
[----:B------:R-:W1:Y:S04]  /*2320*/  @P0 LDS R7, [R10] ;  /* 0x000000000a070984 */ /* 0x000e680000000800 */
[----:B-1----:R1:W-:Y:S02]  /*2330*/  @P0 STG.E desc[UR12][R12.64], R7 ;  /* 0x000000070c000986 */ /* 0x0023e4000c10190c */
.L_x_39:
[----:B------:R-:W-:Y:S05]  /*2340*/  BSYNC.RECONVERGENT B2 ;  /* 0x0000000000027941 */ /* 0x000fea0003800200 */
.L_x_38:
[----:B------:R-:W-:Y:S01]  /*2350*/  UIADD3 UR8, UPT, UPT, -UR7, UR11, URZ ;  /* 0x0000000b07087290 */ /* 0x000fe2000fffe1ff */
[----:B-1----:R-:W-:Y:S01]  /*2360*/  IMAD.U32 R7, RZ, RZ, UR6 ;  /* 0x00000006ff077e24 */ /* 0x002fe2000f8e00ff */
[----:B------:R-:W-:Y:S01]  /*2370*/  BAR.SYNC.DEFER_BLOCKING 0x0 ;  /* 0x0000000000007b1d */ /* 0x000fe20000010000 */
[----:B0-----:R-:W-:-:S03]  /*2380*/  IMAD.MOV R9, RZ, RZ, -R2 ;  /* 0x000000ffff097224 */ /* 0x001fc600078e0a02 */
[----:B------:R-:W-:-:S05]  /*2390*/  IMAD.U32 R6, RZ, RZ, UR8 ;  /* 0x00000008ff067e24 */ /* 0x000fca000f8e00ff */
[----:B------:R-:W-:-:S04]  /*23a0*/  VIADDMNMX R6, R6, -R7, 0x100, PT ;  /* 0x0000010006067446 */ /* 0x000fc80003800907 */
[----:B------:R-:W-:Y:S01]  /*23b0*/  R2UR UR9, R6 ;  /* 0x00000000060972ca */ /* 0x000fe200000e0000 */
[----:B------:R-:W-:-:S12]  /*23c0*/  IMAD.MOV R6, RZ, RZ, -R4 ;  /* 0x000000ffff067224 */ /* 0x000fd800078e0a04 */
[----:B------:R-:W-:Y:S02]  /*23d0*/  VIMNMX R7, PT, PT, R2, UR9, PT ;  /* 0x0000000902077c48 */ /* 0x000fe4000bfe0100 */
[----:B------:R-:W-:Y:S02]  /*23e0*/  VIADDMNMX R6, R6, UR9, RZ, !PT ;  /* 0x0000000906067c46 */ /* 0x000fe4000f8001ff */
[----:B------:R-:W-:Y:S02]  /*23f0*/  R2UR UR10, R7 ;  /* 0x00000000070a72ca */ /* 0x000fe400000e0000 */
[----:B------:R-:W-:Y:S02]  /*2400*/  VIADDMNMX R9, R9, UR9, RZ, !PT ;  /* 0x0000000909097c46 */ /* 0x000fe4000f8001ff */
[----:B------:R-:W-:-:S11]  /*2410*/  IADD3 R7, PT, PT, -R7, UR9, RZ ;  /* 0x0000000907077c10 */ /* 0x000fd6000fffe1ff */
.L_x_47:
[C---:B------:R-:W-:Y:S01]  /*2420*/  ISETP.GE.AND P0, PT, R7.reuse, R4, PT ;  /* 0x000000040700720c */ /* 0x040fe20003f06270 */
[----:B------:R-:W-:Y:S01]  /*2430*/  IMAD.U32 R13, RZ, RZ, UR10 ;  /* 0x0000000aff0d7e24 */ /* 0x000fe2000f8e00ff */
[----:B------:R-:W-:Y:S01]  /*2440*/  MOV R10, UR10 ;  /* 0x0000000a000a7c02 */ /* 0x000fe20008000f00 */
[----:B------:R-:W-:Y:S02]  /*2450*/  IMAD.U32 R16, RZ, RZ, UR10 ;  /* 0x0000000aff107e24 */ /* 0x000fe4000f8e00ff */
[--C-:B--2-4-:R-:W-:Y:S01]  /*2460*/  IMAD R14, R7, 0x4, R8.reuse ;  /* 0x00000004070e7824 */ /* 0x114fe200078e0208 */
[----:B------:R-:W-:Y:S01]  /*2470*/  ISETP.LT.OR P0, PT, R10, 0x1, P0 ;  /* 0x000000010a00780c */ /* 0x000fe20000701670 */
[----:B------:R-:W-:Y:S02]  /*2480*/  IMAD.MOV.U32 R10, RZ, RZ, R7 ;  /* 0x000000ffff0a7224 */ /* 0x000fe400078e0007 */
[----:B------:R-:W-:-:S10]  /*2490*/  IMAD R13, R13, 0x4, R8 ;  /* 0x000000040d0d7824 */ /* 0x000fd400078e0208 */
[----:B------:R-:W-:Y:S05]  /*24a0*/  @P0 BRA `(.L_x_45) ;  /* 0x0000000000380947 */ /* 0x000fea0003800000 */
[----:B------:R-:W-:Y:S04]  /*24b0*/  LDS R11, [R13+-0x4] ;  /* 0xfffffc000d0b7984 */ /* 0x000fe80000000800 */
[----:B------:R-:W0:Y:S02]  /*24c0*/  LDS R12, [R14+0x400] ;  /* 0x000400000e0c7984 */ /* 0x000e240000000800 */
[----:B0-----:R-:W-:-:S13]  /*24d0*/  FSETP.GT.AND P0, PT, R11, R12, PT ;  /* 0x0000000c0b00720b */ /* 0x001fda0003f04000 */
[----:B------:R-:W-:Y:S05]  /*24e0*/  @!P0 BRA `(.L_x_45) ;  /* 0x0000000000288947 */ /* 0x000fea0003800000 */
[----:B------:R-:W-:Y:S01]  /*24f0*/  IMAD.U32 R9, RZ, RZ, UR10 ;  /* 0x0000000aff097e24 */ /* 0x000fe2000f8e00ff */
[----:B------:R-:W-:-:S04]  /*2500*/  PLOP3.LUT P0, PT, PT, PT, PT, 0x8, 0x80 ;  /* 0x000000000080781c */ /* 0x000fc80003f0e170 */
[----:B------:R-:W-:-:S04]  /*2510*/  IADD3 R9, PT, PT, R9, 0x1, -R6 ;  /* 0x0000000109097810 */ /* 0x000fc80007ffe806 */
[----:B------:R-:W-:-:S04]  /*2520*/  LEA.HI R9, R9, R9, RZ, 0x1 ;  /* 0x0000000909097211 */ /* 0x000fc800078f08ff */
[----:B------:R-:W-:-:S04]  /*2530*/  SHF.R.S32.HI R12, RZ, 0x1, R9 ;  /* 0x00000001ff0c7819 */ /* 0x000fc80000011409 */
[----:B------:R-:W-:Y:S01]  /*2540*/  IADD3 R9, PT, PT, -R12, UR10, RZ ;  /* 0x0000000a0c097c10 */ /* 0x000fe2000fffe1ff */
[----:B------:R-:W-:-:S03]  /*2550*/  IMAD.IADD R7, R7, 0x1, R12 ;  /* 0x0000000107077824 */ /* 0x000fc600078e020c */
[----:B------:R-:W-:Y:S01]  /*2560*/  R2UR UR10, R9 ;  /* 0x00000000090a72ca */ /* 0x000fe200000e0000 */
[----:B------:R-:W-:Y:S01]  /*2570*/  IMAD.MOV.U32 R9, RZ, RZ, R10 ;  /* 0x000000ffff097224 */ /* 0x000fe200078e000a */
[----:B------:R-:W-:-:S13]  /*2580*/  BRA `(.L_x_46) ;  /* 0x00000000003c7947 */ /* 0x000fda0003800000 */
.L_x_45:
[----:B------:R-:W-:Y:S02]  /*2590*/  ISETP.LE.AND P1, PT, R2, UR10, PT ;  /* 0x0000000a02007c0c */ /* 0x000fe4000bf23270 */
[----:B------:R-:W-:Y:S02]  /*25a0*/  PLOP3.LUT P0, PT, PT, PT, PT, 0x80, 0x8 ;  /* 0x000000000008781c */ /* 0x000fe40003f0f070 */
[----:B------:R-:W-:-:S13]  /*25b0*/  ISETP.LT.OR P1, PT, R7, 0x1, P1 ;  /* 0x000000010700780c */ /* 0x000fda0000f21670 */
[----:B------:R-:W-:Y:S05]  /*25c0*/  @P1 BRA `(.L_x_46) ;  /* 0x00000000002c1947 */ /* 0x000fea0003800000 */
[----:B------:R-:W-:Y:S04]  /*25d0*/  LDS R11, [R14+0x3fc] ;  /* 0x0003fc000e0b7984 */ /* 0x000fe80000000800 */
[----:B------:R-:W0:Y:S02]  /*25e0*/  LDS R12, [R13] ;  /* 0x000000000d0c7984 */ /* 0x000e240000000800 */
[----:B0-----:R-:W-:-:S13]  /*25f0*/  FSETP.GE.AND P1, PT, R11, R12, PT ;  /* 0x0000000c0b00720b */ /* 0x001fda0003f26000 */
[----:B------:R-:W-:Y:S01]  /*2600*/  @P1 IADD3 R11, PT, PT, R10, 0x1, -R9 ;  /* 0x000000010a0b1810 */ /* 0x000fe20007ffe809 */
[----:B------:R-:W-:Y:S01]  /*2610*/  @P1 IMAD.MOV.U32 R6, RZ, RZ, R16 ;  /* 0x000000ffff061224 */ /* 0x000fe200078e0010 */
[----:B------:R-:W-:Y:S02]  /*2620*/  @P1 PLOP3.LUT P0, PT, PT, PT, PT, 0x8, 0x80 ;  /* 0x000000000080181c */ /* 0x000fe40003f0e170 */
[----:B------:R-:W-:-:S04]  /*2630*/  @P1 LEA.HI R11, R11, R11, RZ, 0x1 ;  /* 0x0000000b0b0b1211 */ /* 0x000fc800078f08ff */
[----:B------:R-:W-:-:S05]  /*2640*/  @P1 SHF.R.S32.HI R11, RZ, 0x1, R11 ;  /* 0x00000001ff0b1819 */ /* 0x000fca000001140b */
[--C-:B------:R-:W-:Y:S02]  /*2650*/  @P1 IMAD.IADD R12, R16, 0x1, R11.reuse ;  /* 0x00000001100c1824 */ /* 0x100fe400078e020b */
[----:B------:R-:W-:-:S03]  /*2660*/  @P1 IMAD.IADD R7, R10, 0x1, -R11 ;  /* 0x000000010a071824 */ /* 0x000fc600078e0a0b */
[----:B------:R-:W-:-:S15]  /*2670*/  @P1 R2UR UR10, R12 ;  /* 0x000000000c0a12ca */ /* 0x000fde00000e0000 */
.L_x_46:
[----:B------:R-:W-:Y:S05]  /*2680*/  @!P0 BRA `(.L_x_47) ;  /* 0xfffffffc00648947 */ /* 0x000fea000383ffff */
[----:B------:R-:W-:Y:S01]  /*2690*/  UIADD3 UR8, UPT, UPT, UR8, 0xff, URZ ;  /* 0x000000ff08087890 */ /* 0x000fe2000fffe0ff */
[----:B------:R-:W-:Y:S01]  /*26a0*/  BAR.SYNC.DEFER_BLOCKING 0x0 ;  /* 0x0000000000007b1d */ /* 0x000fe20000010000 */
[----:B------:R-:W-:Y:S01]  /*26b0*/  UIADD3 UR4, UPT, UPT, UR4, 0x1, URZ ;  /* 0x0000000104047890 */ /* 0x000fe2000fffe0ff */
[----:B------:R-:W-:Y:S01]  /*26c0*/  VIADD R5, R5, UR10 ;  /* 0x0000000a05057c36 */ /* 0x000fe20008000000 */
[----:B------:R-:W-:Y:S02]  /*26d0*/  UIADD3 UR5, UPT, UPT, -UR10, UR5, UR9 ;  /* 0x000000050a057290 */ /* 0x000fe4000fffe109 */
[----:B------:R-:W-:Y:S01]  /*26e0*/  IMAD.U32 R2, RZ, RZ, UR8 ;  /* 0x00000008ff027e24 */ /* 0x000fe2000f8e00ff */
[----:B------:R-:W-:-:S04]  /*26f0*/  UIADD3 UR6, UPT, UPT, UR9, UR6, URZ ;  /* 0x0000000609067290 */ /* 0x000fc8000fffe0ff */
[----:B------:R-:W-:-:S04]  /*2700*/  SHF.R.U32.HI R2, RZ, 0x8, R2 ;  /* 0x00000008ff027819 */ /* 0x000fc80000011602 */
[----:B------:R-:W-:-:S13]  /*2710*/  ISETP.NE.AND P0, PT, R2, UR4, PT ;  /* 0x0000000402007c0c */ /* 0x000fda000bf05270 */
[----:B------:R-:W-:Y:S05]  /*2720*/  @P0 BRA `(.L_x_48) ;  /* 0xffffffe000c40947 */ /* 0x000fea000383ffff */
[----:B------:R-:W-:Y:S05]  /*2730*/  EXIT ;  /* 0x000000000000794d */ /* 0x000fea0003800000 */
.L_x_49:
[----:B------:R-:W-:-:S00]  /*2740*/  BRA `(.L_x_49) ;  /* 0xfffffffc00fc7947 */ /* 0x000fc0000383ffff */
[----:B------:R-:W-:-:S00]  /*2750*/  NOP ;  /* 0x0000000000007918 */ /* 0x000fc00000000000 */
        /* <DEDUP_REMOVED lines=10> */
.L_x_92:


//--------------------- .text._Z18merge_basic_kernelPfiS_iS_ --------------------------
	.section	.text._Z18merge_basic_kernelPfiS_iS_,"ax",@progbits
	.align	128
        .global         _Z18merge_basic_kernelPfiS_iS_
        .type           _Z18merge_basic_kernelPfiS_iS_,@function
        .size           _Z18merge_basic_kernelPfiS_iS_,(.L_x_93 - _Z18merge_basic_kernelPfiS_iS_)
        .other          _Z18merge_basic_kernelPfiS_iS_,@"STO_CUDA_ENTRY STV_DEFAULT"
_Z18merge_basic_kernelPfiS_iS_:
.text._Z18merge_basic_kernelPfiS_iS_:
[----:B------:R-:W-:Y:S08]  /*0000*/  LDC R1, c[0x0][0x37c] ;  /* 0x0000df00ff017b82 */ /* 0x000ff00000000800 */
[----:B------:R-:W0:Y:S01]  /*0010*/  LDC R8, c[0x0][0x360] ;  /* 0x0000d800ff087b82 */ /* 0x000e220000000800 */
[----:B------:R-:W1:Y:S01]  /*0020*/  LDCU UR7, c[0x0][0x398] ;  /* 0x00007300ff0777ac */ /* 0x000e620008000800 */
[----:B------:R-:W2:Y:S01]  /*0030*/  S2R R15, SR_TID.X ;  /* 0x00000000000f7919 */ /* 0x000ea20000002100 */
[----:B------:R-:W-:Y:S01]  /*0040*/  BSSY.RECONVERGENT B1, `(.L_x_50) ;  /* 0x0000052000017945 */ /* 0x000fe20003800200 */
[----:B------:R-:W3:Y:S04]  /*0050*/  LDCU.64 UR4, c[0x0][0x358] ;  /* 0x00006b00ff0477ac */ /* 0x000ee80008000a00 */
[----:B------:R-:W0:Y:S08]  /*0060*/  LDC R3, c[0x0][0x370] ;  /* 0x0000dc00ff037b82 */ /* 0x000e300000000800 */
[----:B------:R-:W1:Y:S08]  /*0070*/  LDC R17, c[0x0][0x388] ;  /* 0x0000e200ff117b82 */ /* 0x000e700000000800 */
[----:B------:R-:W2:Y:S01]  /*0080*/  S2UR UR6, SR_CTAID.X ;  /* 0x00000000000679c3 */ /* 0x000ea20000002500 */
[----:B0-----:R-:W-:-:S07]  /*0090*/  IMAD R0, R8, R3, RZ ;  /* 0x0000000308007224 */ /* 0x001fce00078e02ff */
[----:B------:R-:W0:Y:S01]  /*00a0*/  LDC R11, c[0x0][0x398] ;  /* 0x0000e600ff0b7b82 */ /* 0x000e220000000800 */
[----:B------:R-:W4:Y:S01]  /*00b0*/  I2F.U32.RP R4, R0 ;  /* 0x0000000000047306 */ /* 0x000f220000209000 */
[----:B------:R-:W-:Y:S01]  /*00c0*/  IMAD.MOV R5, RZ, RZ, -R0 ;  /* 0x000000ffff057224 */ /* 0x000fe200078e0a00 */
[----:B------:R-:W-:Y:S01]  /*00d0*/  ISETP.NE.U32.AND P2, PT, R0, RZ, PT ;  /* 0x000000ff0000720c */ /* 0x000fe20003f45070 */
[----:B-1----:R-:W-:-:S05]  /*00e0*/  VIADD R9, R17, UR7 ;  /* 0x0000000711097c36 */ /* 0x002fca0008000000 */
[----:B----4-:R-:W1:Y:S02]  /*00f0*/  MUFU.RCP R4, R4 ;  /* 0x0000000400047308 */ /* 0x010e640000001000 */
[----:B-1----:R-:W-:-:S06]  /*0100*/  VIADD R2, R4, 0xffffffe ;  /* 0x0ffffffe04027836 */ /* 0x002fcc0000000000 */
[----:B------:R1:W4:Y:S02]  /*0110*/  F2I.FTZ.U32.TRUNC.NTZ R3, R2 ;  /* 0x0000000200037305 */ /* 0x000324000021f000 */
[----:B-1----:R-:W-:Y:S02]  /*0120*/  HFMA2 R2, -RZ, RZ, 0, 0 ;  /* 0x00000000ff027431 */ /* 0x002fe400000001ff */
[----:B----4-:R-:W-:-:S04]  /*0130*/  IMAD R5, R5, R3, RZ ;  /* 0x0000000305057224 */ /* 0x010fc800078e02ff */
[----:B------:R-:W-:Y:S01]  /*0140*/  IMAD.HI.U32 R6, R3, R5, R2 ;  /* 0x0000000503067227 */ /* 0x000fe200078e0002 */
[----:B------:R-:W-:-:S03]  /*0150*/  IADD3 R3, PT, PT, R0, -0x1, R9 ;  /* 0xffffffff00037810 */ /* 0x000fc60007ffe009 */
[----:B--2---:R-:W-:Y:S01]  /*0160*/  IMAD R2, R8, UR6, R15 ;  /* 0x0000000608027c24 */ /* 0x004fe2000f8e020f */
[----:B------:R-:W1:Y:S01]  /*0170*/  LDCU UR6, c[0x0][0x388] ;  /* 0x00007100ff0677ac */ /* 0x000e620008000800 */
[----:B------:R-:W-:Y:S02]  /*0180*/  IMAD.HI.U32 R13, R6, R3, RZ ;  /* 0x00000003060d7227 */ /* 0x000fe400078e00ff */
[----:B------:R-:W2:Y:S02]  /*0190*/  LDC.64 R6, c[0x0][0x390] ;  /* 0x0000e400ff067b82 */ /* 0x000ea40000000a00 */
[----:B------:R-:W-:-:S04]  /*01a0*/  IMAD.MOV R4, RZ, RZ, -R13 ;  /* 0x000000ffff047224 */ /* 0x000fc800078e0a0d */
[----:B------:R-:W-:Y:S02]  /*01b0*/  IMAD R3, R0, R4, R3 ;  /* 0x0000000400037224 */ /* 0x000fe400078e0203 */
[----:B------:R-:W4:Y:S03]  /*01c0*/  LDC.64 R4, c[0x0][0x380] ;  /* 0x0000e000ff047b82 */ /* 0x000f260000000a00 */
[----:B------:R-:W-:-:S13]  /*01d0*/  ISETP.GE.U32.AND P0, PT, R3, R0, PT ;  /* 0x000000000300720c */ /* 0x000fda0003f06070 */
[----:B------:R-:W-:Y:S02]  /*01e0*/  @P0 IMAD.IADD R3, R3, 0x1, -R0 ;  /* 0x0000000103030824 */ /* 0x000fe400078e0a00 */
[----:B------:R-:W-:-:S03]  /*01f0*/  @P0 VIADD R13, R13, 0x1 ;  /* 0x000000010d0d0836 */ /* 0x000fc60000000000 */
[----:B------:R-:W-:-:S13]  /*0200*/  ISETP.GE.U32.AND P1, PT, R3, R0, PT ;  /* 0x000000000300720c */ /* 0x000fda0003f26070 */
[----:B------:R-:W-:Y:S02]  /*0210*/  @P1 IADD3 R13, PT, PT, R13, 0x1, RZ ;  /* 0x000000010d0d1810 */ /* 0x000fe40007ffe0ff */
[----:B------:R-:W-:-:S05]  /*0220*/  @!P2 LOP3.LUT R13, RZ, R0, RZ, 0x33, !PT ;  /* 0x00000000ff0da212 */ /* 0x000fca00078e33ff */
[----:B------:R-:W-:-:S05]  /*0230*/  IMAD R2, R2, R13, RZ ;  /* 0x0000000d02027224 */ /* 0x000fca00078e02ff */
[C---:B------:R-:W-:Y:S02]  /*0240*/  VIMNMX R3, PT, PT, R2.reuse, R17, PT ;  /* 0x0000001102037248 */ /* 0x040fe40003fe0100 */
[C---:B------:R-:W-:Y:S02]  /*0250*/  VIADDMNMX R0, R2.reuse, R13, R9, PT ;  /* 0x0000000d02007246 */ /* 0x040fe40003800109 */
[C---:B------:R-:W-:Y:S01]  /*0260*/  VIADDMNMX R9, R2.reuse, -R17, RZ, !PT ;  /* 0x8000001102097246 */ /* 0x040fe200078001ff */
[C---:B------:R-:W-:Y:S01]  /*0270*/  IMAD.IADD R12, R2.reuse, 0x1, -R3 ;  /* 0x00000001020c7824 */ /* 0x040fe200078e0a03 */
[----:B01234-:R-:W-:-:S07]  /*0280*/  VIADDMNMX R10, R2, -UR7, RZ, !PT ;  /* 0x80000007020a7c46 */ /* 0x01ffce000f8001ff */
.L_x_55:
[----:B------:R-:W-:Y:S01]  /*0290*/  ISETP.GE.AND P0, PT, R12, R11, PT ;  /* 0x0000000b0c00720c */ /* 0x000fe20003f06270 */
[----:B------:R-:W-:Y:S04]  /*02a0*/  BSSY.RECONVERGENT B2, `(.L_x_51) ;  /* 0x000002a000027945 */ /* 0x000fe80003800200 */
[----:B------:R-:W-:Y:S01]  /*02b0*/  BSSY.RELIABLE B0, `(.L_x_52) ;  /* 0x0000019000007945 */ /* 0x000fe20003800100 */
[----:B------:R-:W-:Y:S01]  /*02c0*/  IMAD.MOV.U32 R13, RZ, RZ, R3 ;  /* 0x000000ffff0d7224 */ /* 0x000fe200078e0003 */
[----:B------:R-:W-:Y:S01]  /*02d0*/  ISETP.LT.OR P0, PT, R3, 0x1, P0 ;  /* 0x000000010300780c */ /* 0x000fe20000701670 */
[----:B------:R-:W-:-:S12]  /*02e0*/  IMAD.MOV.U32 R8, RZ, RZ, R12 ;  /* 0x000000ffff087224 */ /* 0x000fd800078e000c */
[----:B------:R-:W-:Y:S05]  /*02f0*/  @P0 BRA `(.L_x_53) ;  /* 0x00000000003c0947 */ /* 0x000fea0003800000 */
[----:B------:R-:W-:Y:S01]  /*0300*/  IADD3 R15, PT, PT, R3, -0x1, RZ ;  /* 0xffffffff030f7810 */ /* 0x000fe20007ffe0ff */
[----:B------:R-:W-:-:S04]  /*0310*/  IMAD.WIDE R16, R12, 0x4, R6 ;  /* 0x000000040c107825 */ /* 0x000fc800078e0206 */
[----:B------:R-:W-:Y:S02]  /*0320*/  IMAD.WIDE.U32 R14, R15, 0x4, R4 ;  /* 0x000000040f0e7825 */ /* 0x000fe400078e0004 */
[----:B------:R-:W2:Y:S04]  /*0330*/  LDG.E R17, desc[UR4][R16.64] ;  /* 0x0000000410117981 */ /* 0x000ea8000c1e1900 */
[----:B------:R-:W2:Y:S02]  /*0340*/  LDG.E R14, desc[UR4][R14.64] ;  /* 0x000000040e0e7981 */ /* 0x000ea4000c1e1900 */
[----:B--2---:R-:W-:-:S13]  /*0350*/  FSETP.GT.AND P1, PT, R14, R17, PT ;  /* 0x000000110e00720b */ /* 0x004fda0003f24000 */
        /* <DEDUP_REMOVED lines=9> */
.L_x_53:
[----:B------:R-:W-:Y:S02]  /*03f0*/  ISETP.GE.AND P1, PT, R3, UR6, PT ;  /* 0x0000000603007c0c */ /* 0x000fe4000bf26270 */
[----:B------:R-:W-:Y:S02]  /*0400*/  PLOP3.LUT P0, PT, PT, PT, PT, 0x80, 0x8 ;  /* 0x000000000008781c */ /* 0x000fe40003f0f070 */
[----:B------:R-:W-:-:S13]  /*0410*/  ISETP.LT.OR P1, PT, R12, 0x1, P1 ;  /* 0x000000010c00780c */ /* 0x000fda0000f21670 */
[----:B------:R-:W-:Y:S05]  /*0420*/  @P1 BREAK.RELIABLE B0 ;  /* 0x0000000000001942 */ /* 0x000fea0003800100 */
[----:B------:R-:W-:Y:S05]  /*0430*/  @P1 BRA `(.L_x_54) ;  /* 0x0000000000401947 */ /* 0x000fea0003800000 */
[----:B------:R-:W-:Y:S05]  /*0440*/  BSYNC.RELIABLE B0 ;  /* 0x0000000000007941 */ /* 0x000fea0003800100 */
.L_x_52:
[----:B------:R-:W-:Y:S01]  /*0450*/  IADD3 R15, PT, PT, R8, -0x1, RZ ;  /* 0xffffffff080f7810 */ /* 0x000fe20007ffe0ff */
[----:B------:R-:W-:-:S04]  /*0460*/  IMAD.WIDE R16, R13, 0x4, R4 ;  /* 0x000000040d107825 */ /* 0x000fc800078e0204 */
[----:B------:R-:W-:Y:S02]  /*0470*/  IMAD.WIDE.U32 R14, R15, 0x4, R6 ;  /* 0x000000040f0e7825 */ /* 0x000fe400078e0006 */
[----:B------:R-:W2:Y:S04]  /*0480*/  LDG.E R17, desc[UR4][R16.64] ;  /* 0x0000000410117981 */ /* 0x000ea8000c1e1900 */
[----:B------:R-:W2:Y:S02]  /*0490*/  LDG.E R14, desc[UR4][R14.64] ;  /* 0x000000040e0e7981 */ /* 0x000ea4000c1e1900 */
[----:B--2---:R-:W-:-:S13]  /*04a0*/  FSETP.GE.AND P1, PT, R14, R17, PT ;  /* 0x000000110e00720b */ /* 0x004fda0003f26000 */
[----:B------:R-:W-:Y:S02]  /*04b0*/  @P1 IADD3 R3, PT, PT, R8, 0x1, -R9 ;  /* 0x0000000108031810 */ /* 0x000fe40007ffe809 */
[----:B------:R-:W-:Y:S02]  /*04c0*/  @P1 PLOP3.LUT P0, PT, PT, PT, PT, 0x8, 0x80 ;  /* 0x000000000080181c */ /* 0x000fe40003f0e170 */
[----:B------:R-:W-:Y:S01]  /*04d0*/  @P1 LEA.HI R12, R3, R3, RZ, 0x1 ;  /* 0x00000003030c1211 */ /* 0x000fe200078f08ff */
[----:B------:R-:W-:Y:S01]  /*04e0*/  IMAD.MOV.U32 R3, RZ, RZ, R13 ;  /* 0x000000ffff037224 */ /* 0x000fe200078e000d */
[----:B------:R-:W-:Y:S02]  /*04f0*/  @P1 MOV R10, R13 ;  /* 0x0000000d000a1202 */ /* 0x000fe40000000f00 */
[----:B------:R-:W-:Y:S01]  /*0500*/  @P1 SHF.R.S32.HI R18, RZ, 0x1, R12 ;  /* 0x00000001ff121819 */ /* 0x000fe2000001140c */
[----:B------:R-:W-:-:S04]  /*0510*/  IMAD.MOV.U32 R12, RZ, RZ, R8 ;  /* 0x000000ffff0c7224 */ /* 0x000fc800078e0008 */
[--C-:B------:R-:W-:Y:S02]  /*0520*/  @P1 IMAD.IADD R3, R13, 0x1, R18.reuse ;  /* 0x000000010d031824 */ /* 0x100fe400078e0212 */
[----:B------:R-:W-:-:S07]  /*0530*/  @P1 IMAD.IADD R12, R8, 0x1, -R18 ;  /* 0x00000001080c1824 */ /* 0x000fce00078e0a12 */
.L_x_54:
[----:B------:R-:W-:Y:S05]  /*0540*/  BSYNC.RECONVERGENT B2 ;  /* 0x0000000000027941 */ /* 0x000fea0003800200 */
.L_x_51:
[----:B------:R-:W-:Y:S05]  /*0550*/  @!P0 BRA `(.L_x_55) ;  /* 0xfffffffc004c8947 */ /* 0x000fea000383ffff */
[----:B------:R-:W-:Y:S05]  /*0560*/  BSYNC.RECONVERGENT B1 ;  /* 0x0000000000017941 */ /* 0x000fea0003800200 */
.L_x_50:
[----:B------:R-:W-:Y:S05]  /*0570*/  WARPSYNC.ALL ;  /* 0x0000000000007948 */ /* 0x000fea0003800000 */
[----:B------:R-:W0:Y:S01]  /*0580*/  LDCU UR6, c[0x0][0x388] ;  /* 0x00007100ff0677ac */ /* 0x000e220008000800 */
[----:B------:R-:W1:Y:S01]  /*0590*/  LDC.64 R6, c[0x0][0x380] ;  /* 0x0000e000ff067b82 */ /* 0x000e620000000a00 */
[----:B------:R-:W-:Y:S01]  /*05a0*/  BSSY.RECONVERGENT B2, `(.L_x_56) ;  /* 0x0000035000027945 */ /* 0x000fe20003800200 */
[C---:B------:R-:W-:Y:S01]  /*05b0*/  VIADDMNMX R10, R0.reuse, -R11, RZ, !PT ;  /* 0x8000000b000a7246 */ /* 0x040fe200078001ff */
[----:B------:R-:W2:Y:S01]  /*05c0*/  LDCU UR8, c[0x0][0x388] ;  /* 0x00007100ff0877ac */ /* 0x000ea20008000800 */
[----:B------:R-:W3:Y:S04]  /*05d0*/  LDCU UR7, c[0x0][0x398] ;  /* 0x00007300ff0777ac */ /* 0x000ee80008000800 */
[----:B------:R-:W4:Y:S01]  /*05e0*/  LDC.64 R8, c[0x0][0x390] ;  /* 0x0000e400ff087b82 */ /* 0x000f220000000a00 */
[----:B0-----:R-:W-:-:S02]  /*05f0*/  VIMNMX R5, PT, PT, R0, UR6, PT ;  /* 0x0000000600057c48 */ /* 0x001fc4000bfe0100 */
[C---:B------:R-:W-:Y:S02]  /*0600*/  VIADDMNMX R11, R0.reuse, -UR6, RZ, !PT ;  /* 0x80000006000b7c46 */ /* 0x040fe4000f8001ff */
[----:B--2---:R-:W-:-:S07]  /*0610*/  IADD3 R19, PT, PT, R0, -R5, RZ ;  /* 0x8000000500137210 */ /* 0x004fce0007ffe0ff */
.L_x_61:
[----:B---3--:R-:W-:Y:S01]  /*0620*/  ISETP.GE.AND P0, PT, R19, UR7, PT ;  /* 0x0000000713007c0c */ /* 0x008fe2000bf06270 */
[----:B------:R-:W-:Y:S04]  /*0630*/  BSSY.RECONVERGENT B3, `(.L_x_57) ;  /* 0x000002a000037945 */ /* 0x000fe80003800200 */
[----:B------:R-:W-:Y:S01]  /*0640*/  BSSY.RELIABLE B1, `(.L_x_58) ;  /* 0x0000019000017945 */ /* 0x000fe20003800100 */
[----:B------:R-:W-:Y:S01]  /*0650*/  IMAD.MOV.U32 R13, RZ, RZ, R5 ;  /* 0x000000ffff0d7224 */ /* 0x000fe200078e0005 */
[----:B------:R-:W-:Y:S01]  /*0660*/  ISETP.LT.OR P0, PT, R5, 0x1, P0 ;  /* 0x000000010500780c */ /* 0x000fe20000701670 */
[----:B------:R-:W-:-:S12]  /*0670*/  IMAD.MOV.U32 R4, RZ, RZ, R19 ;  /* 0x000000ffff047224 */ /* 0x000fd800078e0013 */
[----:B------:R-:W-:Y:S05]  /*0680*/  @P0 BRA `(.L_x_59) ;  /* 0x00000000003c0947 */ /* 0x000fea0003800000 */
[----:B------:R-:W-:Y:S01]  /*0690*/  IADD3 R15, PT, PT, R5, -0x1, RZ ;  /* 0xffffffff050f7810 */ /* 0x000fe20007ffe0ff */
[----:B----4-:R-:W-:-:S04]  /*06a0*/  IMAD.WIDE R16, R19, 0x4, R8 ;  /* 0x0000000413107825 */ /* 0x010fc800078e0208 */
[----:B-1----:R-:W-:Y:S02]  /*06b0*/  IMAD.WIDE.U32 R14, R15, 0x4, R6 ;  /* 0x000000040f0e7825 */ /* 0x002fe400078e0006 */
[----:B------:R-:W2:Y:S04]  /*06c0*/  LDG.E R17, desc[UR4][R16.64] ;  /* 0x0000000410117981 */ /* 0x000ea8000c1e1900 */
[----:B------:R-:W2:Y:S02]  /*06d0*/  LDG.E R14, desc[UR4][R14.64] ;  /* 0x000000040e0e7981 */ /* 0x000ea4000c1e1900 */
[----:B--2---:R-:W-:-:S13]  /*06e0*/  FSETP.GT.AND P1, PT, R14, R17, PT ;  /* 0x000000110e00720b */ /* 0x004fda0003f24000 */
[----:B------:R-:W-:Y:S01]  /*06f0*/  @P1 IADD3 R12, PT, PT, R5, 0x1, -R10 ;  /* 0x00000001050c1810 */ /* 0x000fe20007ffe80a */
[----:B------:R-:W-:Y:S05]  /*0700*/  @P1 BREAK.RELIABLE B1 ;  /* 0x0000000000011942 */ /* 0x000fea0003800100 */
[----:B------:R-:W-:Y:S02]  /*0710*/  @P1 LEA.HI R12, R12, R12, RZ, 0x1 ;  /* 0x0000000c0c0c1211 */ /* 0x000fe400078f08ff */
[----:B------:R-:W-:Y:S02]  /*0720*/  @P1 PLOP3.LUT P0, PT, PT, PT, PT, 0x8, 0x80 ;  /* 0x000000000080181c */ /* 0x000fe40003f0e170 */
[----:B------:R-:W-:-:S02]  /*0730*/  @P1 SHF.R.S32.HI R12, RZ, 0x1, R12 ;  /* 0x00000001ff0c1819 */ /* 0x000fc4000001140c */
[----:B------:R-:W-:-:S03]  /*0740*/  @P1 MOV R11, R4 ;  /* 0x00000004000b1202 */ /* 0x000fc60000000f00 */
[--C-:B------:R-:W-:Y:S02]  /*0750*/  @P1 IMAD.IADD R5, R5, 0x1, -R12.reuse ;  /* 0x0000000105051824 */ /* 0x100fe400078e0a0c */
[----:B------:R-:W-:Y:S01]  /*0760*/  @P1 IMAD.IADD R19, R19, 0x1, R12 ;  /* 0x0000000113131824 */ /* 0x000fe200078e020c */
[----:B------:R-:W-:Y:S06]  /*0770*/  @P1 BRA `(.L_x_60) ;  /* 0x0000000000541947 */ /* 0x000fec0003800000 */
.L_x_59:
[----:B------:R-:W-:Y:S02]  /*0780*/  ISETP.GE.AND P1, PT, R5, UR8, PT ;  /* 0x0000000805007c0c */ /* 0x000fe4000bf26270 */
[----:B------:R-:W-:Y:S02]  /*0790*/  PLOP3.LUT P0, PT, PT, PT, PT, 0x80, 0x8 ;  /* 0x000000000008781c */ /* 0x000fe40003f0f070 */
[----:B------:R-:W-:-:S13]  /*07a0*/  ISETP.LT.OR P1, PT, R19, 0x1, P1 ;  /* 0x000000011300780c */ /* 0x000fda0000f21670 */
[----:B------:R-:W-:Y:S05]  /*07b0*/  @P1 BREAK.RELIABLE B1 ;  /* 0x0000000000011942 */ /* 0x000fea0003800100 */
[----:B------:R-:W-:Y:S05]  /*07c0*/  @P1 BRA `(.L_x_60) ;  /* 0x0000000000401947 */ /* 0x000fea0003800000 */
[----:B------:R-:W-:Y:S05]  /*07d0*/  BSYNC.RELIABLE B1 ;  /* 0x0000000000017941 */ /* 0x000fea0003800100 */
.L_x_58:
[----:B------:R-:W-:Y:S02]  /*07e0*/  VIADD R15, R4, 0xffffffff ;  /* 0xffffffff040f7836 */ /* 0x000fe40000000000 */
[----:B-1----:R-:W-:-:S04]  /*07f0*/  IMAD.WIDE R16, R13, 0x4, R6 ;  /* 0x000000040d107825 */ /* 0x002fc800078e0206 */
[----:B----4-:R-:W-:Y:S02]  /*0800*/  IMAD.WIDE.U32 R14, R15, 0x4, R8 ;  /* 0x000000040f0e7825 */ /* 0x010fe400078e0008 */
[----:B------:R-:W2:Y:S04]  /*0810*/  LDG.E R17, desc[UR4][R16.64] ;  /* 0x0000000410117981 */ /* 0x000ea8000c1e1900 */
[----:B------:R-:W2:Y:S01]  /*0820*/  LDG.E R14, desc[UR4][R14.64] ;  /* 0x000000040e0e7981 */ /* 0x000ea2000c1e1900 */
[----:B------:R-:W-:Y:S02]  /*0830*/  MOV R19, R4 ;  /* 0x0000000400137202 */ /* 0x000fe40000000f00 */
[----:B--2---:R-:W-:-:S13]  /*0840*/  FSETP.GE.AND P1, PT, R14, R17, PT ;  /* 0x000000110e00720b */ /* 0x004fda0003f26000 */
[----:B------:R-:W-:Y:S01]  /*0850*/  @P1 IADD3 R5, PT, PT, R4, 0x1, -R11 ;  /* 0x0000000104051810 */ /* 0x000fe20007ffe80b */
[--C-:B------:R-:W-:Y:S01]  /*0860*/  @P1 IMAD.MOV.U32 R10, RZ, RZ, R13.reuse ;  /* 0x000000ffff0a1224 */ /* 0x100fe200078e000d */
[----:B------:R-:W-:Y:S02]  /*0870*/  @P1 PLOP3.LUT P0, PT, PT, PT, PT, 0x8, 0x80 ;  /* 0x000000000080181c */ /* 0x000fe40003f0e170 */
[----:B------:R-:W-:Y:S01]  /*0880*/  @P1 LEA.HI R12, R5, R5, RZ, 0x1 ;  /* 0x00000005050c1211 */ /* 0x000fe200078f08ff */
[----:B------:R-:W-:-:S03]  /*0890*/  IMAD.MOV.U32 R5, RZ, RZ, R13 ;  /* 0x000000ffff057224 */ /* 0x000fc600078e000d */
[----:B------:R-:W-:-:S04]  /*08a0*/  @P1 SHF.R.S32.HI R12, RZ, 0x1, R12 ;  /* 0x00000001ff0c1819 */ /* 0x000fc8000001140c */
[----:B------:R-:W-:Y:S01]  /*08b0*/  @P1 IADD3 R19, PT, PT, R4, -R12, RZ ;  /* 0x8000000c04131210 */ /* 0x000fe20007ffe0ff */
[----:B------:R-:W-:-:S07]  /*08c0*/  @P1 IMAD.IADD R5, R13, 0x1, R12 ;  /* 0x000000010d051824 */ /* 0x000fce00078e020c */
.L_x_60:
[----:B------:R-:W-:Y:S05]  /*08d0*/  BSYNC.RECONVERGENT B3 ;  /* 0x0000000000037941 */ /* 0x000fea0003800200 */
.L_x_57:
[----:B------:R-:W-:Y:S05]  /*08e0*/  @!P0 BRA `(.L_x_61) ;  /* 0xfffffffc004c8947 */ /* 0x000fea000383ffff */
[----:B------:R-:W-:Y:S05]  /*08f0*/  BSYNC.RECONVERGENT B2 ;  /* 0x0000000000027941 */ /* 0x000fea0003800200 */
.L_x_56:
[----:B------:R-:W-:Y:S05]  /*0900*/  WARPSYNC.ALL ;  /* 0x0000000000007948 */ /* 0x000fea0003800000 */
[--C-:B------:R-:W-:Y:S01]  /*0910*/  IMAD.IADD R13, R2, 0x1, -R3.reuse ;  /* 0x00000001020d7824 */ /* 0x100fe200078e0a03 */
[----:B-1----:R-:W0:Y:S01]  /*0920*/  LDC.64 R6, c[0x0][0x390] ;  /* 0x0000e400ff067b82 */ /* 0x002e220000000a00 */
[----:B------:R-:W-:Y:S01]  /*0930*/  IMAD.IADD R4, R5, 0x1, -R3 ;  /* 0x0000000105047824 */ /* 0x000fe200078e0a03 */
[----:B------:R-:W-:Y:S01]  /*0940*/  BSSY.RECONVERGENT B2, `(.L_x_62) ;  /* 0x0000022000027945 */ /* 0x000fe20003800200 */
[----:B------:R-:W-:Y:S01]  /*0950*/  IMAD.MOV.U32 R17, RZ, RZ, RZ ;  /* 0x000000ffff117224 */ /* 0x000fe200078e00ff */
[----:B------:R-:W-:-:S04]  /*0960*/  IADD3 R11, PT, PT, R0, -R13, -R5 ;  /* 0x8000000d000b7210 */ /* 0x000fc80007ffe805 */
[----:B----4-:R-:W1:Y:S01]  /*0970*/  LDC.64 R8, c[0x0][0x3a0] ;  /* 0x0000e800ff087b82 */ /* 0x010e620000000a00 */
[----:B------:R-:W-:-:S04]  /*0980*/  VIMNMX R10, PT, PT, R4, R11, PT ;  /* 0x0000000b040a7248 */ /* 0x000fc80003fe0100 */
[----:B------:R-:W-:Y:S01]  /*0990*/  ISETP.GE.AND P0, PT, R10, 0x1, PT ;  /* 0x000000010a00780c */ /* 0x000fe20003f06270 */
[----:B------:R-:W-:Y:S02]  /*09a0*/  IMAD.MOV.U32 R10, RZ, RZ, RZ ;  /* 0x000000ffff0a7224 */ /* 0x000fe400078e00ff */
[----:B0-----:R-:W-:-:S04]  /*09b0*/  IMAD.WIDE R6, R13, 0x4, R6 ;  /* 0x000000040d067825 */ /* 0x001fc800078e0206 */
[----:B------:R-:W-:Y:S02]  /*09c0*/  HFMA2 R13, -RZ, RZ, 0, 0 ;  /* 0x00000000ff0d7431 */ /* 0x000fe400000001ff */
[----:B-1----:R-:W-:-:S04]  /*09d0*/  IMAD.WIDE R8, R2, 0x4, R8 ;  /* 0x0000000402087825 */ /* 0x002fc800078e0208 */
[----:B------:R-:W-:Y:S05]  /*09e0*/  @!P0 BRA `(.L_x_63) ;  /* 0x00000000005c8947 */ /* 0x000fea0003800000 */
[----:B------:R-:W0:Y:S01]  /*09f0*/  LDC.64 R14, c[0x0][0x380] ;  /* 0x0000e000ff0e7b82 */ /* 0x000e220000000a00 */
[----:B------:R-:W-:Y:S01]  /*0a00*/  MOV R17, RZ ;  /* 0x000000ff00117202 */ /* 0x000fe20000000f00 */
[----:B------:R-:W-:Y:S02]  /*0a10*/  IMAD.MOV.U32 R10, RZ, RZ, RZ ;  /* 0x000000ffff0a7224 */ /* 0x000fe400078e00ff */
[----:B------:R-:W-:Y:S02]  /*0a20*/  IMAD.MOV.U32 R13, RZ, RZ, RZ ;  /* 0x000000ffff0d7224 */ /* 0x000fe400078e00ff */
[----:B0-----:R-:W-:-:S07]  /*0a30*/  IMAD.WIDE R14, R3, 0x4, R14 ;  /* 0x00000004030e7825 */ /* 0x001fce00078e020e */
.L_x_64:
[----:B------:R-:W-:-:S04]  /*0a40*/  IMAD.WIDE.U32 R22, R13, 0x4, R14 ;  /* 0x000000040d167825 */ /* 0x000fc800078e000e */
[C---:B------:R-:W-:Y:S02]  /*0a50*/  IMAD.WIDE.U32 R18, R10.reuse, 0x4, R6 ;  /* 0x000000040a127825 */ /* 0x040fe400078e0006 */
[----:B------:R-:W2:Y:S04]  /*0a60*/  LDG.E R22, desc[UR4][R22.64] ;  /* 0x0000000416167981 */ /* 0x000ea8000c1e1900 */
[----:B------:R-:W2:Y:S01]  /*0a70*/  LDG.E R19, desc[UR4][R18.64] ;  /* 0x0000000412137981 */ /* 0x000ea2000c1e1900 */
[----:B------:R-:W-:Y:S01]  /*0a80*/  IMAD.WIDE.U32 R20, R17, 0x4, R8 ;  /* 0x0000000411147825 */ /* 0x000fe200078e0008 */
[----:B------:R-:W-:-:S03]  /*0a90*/  IADD3 R12, PT, PT, R10, 0x1, RZ ;  /* 0x000000010a0c7810 */ /* 0x000fc60007ffe0ff */
[----:B------:R-:W-:Y:S02]  /*0aa0*/  VIADD R25, R13, 0x1 ;  /* 0x000000010d197836 */ /* 0x000fe40000000000 */
[----:B------:R-:W-:Y:S01]  /*0ab0*/  VIADD R17, R17, 0x1 ;  /* 0x0000000111117836 */ /* 0x000fe20000000000 */
[----:B--2---:R-:W-:-:S04]  /*0ac0*/  FSETP.GTU.AND P0, PT, R22, R19, PT ;  /* 0x000000131600720b */ /* 0x004fc80003f0c000 */
[----:B------:R-:W-:-:S05]  /*0ad0*/  FSEL R27, R22, R19, !P0 ;  /* 0x00000013161b7208 */ /* 0x000fca0004000000 */
[----:B------:R0:W-:Y:S04]  /*0ae0*/  STG.E desc[UR4][R20.64], R27 ;  /* 0x0000001b14007986 */ /* 0x0001e8000c101904 */
[----:B------:R-:W-:Y:S01]  /*0af0*/  @!P0 IMAD.MOV R12, RZ, RZ, R10 ;  /* 0x000000ffff0c8224 */ /* 0x000fe200078e020a */
[----:B------:R-:W-:-:S04]  /*0b00*/  @P0 IADD3 R25, PT, PT, R13, RZ, RZ ;  /* 0x000000ff0d190210 */ /* 0x000fc80007ffe0ff */
[----:B------:R-:W-:Y:S01]  /*0b10*/  ISETP.GE.AND P0, PT, R12, R11, PT ;  /* 0x0000000b0c00720c */ /* 0x000fe20003f06270 */
[----:B------:R-:W-:Y:S01]  /*0b20*/  IMAD.MOV.U32 R13, RZ, RZ, R25 ;  /* 0x000000ffff0d7224 */ /* 0x000fe200078e0019 */
[----:B------:R-:W-:Y:S02]  /*0b30*/  ISETP.LT.AND P1, PT, R25, R4, PT ;  /* 0x000000041900720c */ /* 0x000fe40003f21270 */
[----:B------:R-:W-:-:S11]  /*0b40*/  MOV R10, R12 ;  /* 0x0000000c000a7202 */ /* 0x000fd60000000f00 */
[----:B0-----:R-:W-:Y:S05]  /*0b50*/  @!P0 BRA P1, `(.L_x_64) ;  /* 0xfffffffc00b88947 */ /* 0x001fea000083ffff */
.L_x_63:
[----:B------:R-:W-:Y:S05]  /*0b60*/  BSYNC.RECONVERGENT B2 ;  /* 0x0000000000027941 */ /* 0x000fea0003800200 */
.L_x_62:
[----:B------:R-:W-:Y:S01]  /*0b70*/  ISETP.GE.AND P0, PT, R13, R4, PT ;  /* 0x000000040d00720c */ /* 0x000fe20003f06270 */
[----:B------:R-:W-:-:S12]  /*0b80*/  BSSY.RECONVERGENT B2, `(.L_x_65) ;  /* 0x0000032000027945 */ /* 0x000fd80003800200 */
[----:B------:R-:W-:Y:S05]  /*0b90*/  @P0 BRA `(.L_x_66) ;  /* 0x0000000000c00947 */ /* 0x000fea0003800000 */
[----:B------:R-:W-:Y:S01]  /*0ba0*/  IMAD.IADD R12, R3, 0x1, R13 ;  /* 0x00000001030c7824 */ /* 0x000fe200078e020d */
[----:B------:R-:W-:Y:S03]  /*0bb0*/  BSSY.RECONVERGENT B3, `(.L_x_67) ;  /* 0x0000019000037945 */ /* 0x000fe60003800200 */
[----:B------:R-:W-:-:S05]  /*0bc0*/  IMAD.IADD R14, R5, 0x1, -R12 ;  /* 0x00000001050e7824 */ /* 0x000fca00078e0a0c */
[----:B------:R-:W-:-:S13]  /*0bd0*/  LOP3.LUT P0, R18, R14, 0x3, RZ, 0xc0, !PT ;  /* 0x000000030e127812 */ /* 0x000fda000780c0ff */
[----:B------:R-:W-:Y:S05]  /*0be0*/  @!P0 BRA `(.L_x_68) ;  /* 0x0000000000548947 */ /* 0x000fea0003800000 */
[----:B------:R-:W0:Y:S01]  /*0bf0*/  LDC.64 R14, c[0x0][0x380] ;  /* 0x0000e000ff0e7b82 */ /* 0x000e220000000a00 */
[----:B------:R-:W-:Y:S01]  /*0c00*/  BSSY.RECONVERGENT B4, `(.L_x_69) ;  /* 0x0000012000047945 */ /* 0x000fe20003800200 */
[----:B------:R-:W-:Y:S01]  /*0c10*/  MOV R19, R17 ;  /* 0x0000001100137202 */ /* 0x000fe20000000f00 */
[C---:B0-----:R-:W-:Y:S01]  /*0c20*/  IMAD.WIDE.U32 R14, R13.reuse, 0x4, R14 ;  /* 0x000000040d0e7825 */ /* 0x041fe200078e000e */
[----:B------:R-:W-:-:S03]  /*0c30*/  IADD3 R13, PT, PT, R13, R18, RZ ;  /* 0x000000120d0d7210 */ /* 0x000fc60007ffe0ff */
[----:B------:R-:W-:Y:S02]  /*0c40*/  IMAD.MOV R18, RZ, RZ, -R18 ;  /* 0x000000ffff127224 */ /* 0x000fe400078e0a12 */
[----:B------:R-:W-:-:S04]  /*0c50*/  IMAD.WIDE R14, R3, 0x4, R14 ;  /* 0x00000004030e7825 */ /* 0x000fc800078e020e */
[----:B------:R-:W-:Y:S02]  /*0c60*/  IMAD.MOV.U32 R16, RZ, RZ, R14 ;  /* 0x000000ffff107224 */ /* 0x000fe400078e000e */
[----:B------:R-:W-:-:S07]  /*0c70*/  IMAD.MOV.U32 R21, RZ, RZ, R15 ;  /* 0x000000ffff157224 */ /* 0x000fce00078e000f */
.L_x_70:
[----:B0-----:R-:W-:-:S06]  /*0c80*/  IMAD.MOV.U32 R17, RZ, RZ, R21 ;  /* 0x000000ffff117224 */ /* 0x001fcc00078e0015 */
[----:B------:R0:W2:Y:S01]  /*0c90*/  LDG.E R17, desc[UR4][R16.64] ;  /* 0x0000000410117981 */ /* 0x0000a2000c1e1900 */
[----:B------:R-:W-:Y:S01]  /*0ca0*/  IMAD.WIDE.U32 R14, R19, 0x4, R8 ;  /* 0x00000004130e7825 */ /* 0x000fe200078e0008 */
[----:B------:R-:W-:-:S03]  /*0cb0*/  IADD3 R18, PT, PT, R18, 0x1, RZ ;  /* 0x0000000112127810 */ /* 0x000fc60007ffe0ff */
[----:B------:R-:W-:Y:S01]  /*0cc0*/  VIADD R19, R19, 0x1 ;  /* 0x0000000113137836 */ /* 0x000fe20000000000 */
[----:B------:R-:W-:Y:S02]  /*0cd0*/  ISETP.NE.AND P0, PT, R18, RZ, PT ;  /* 0x000000ff1200720c */ /* 0x000fe40003f05270 */
[----:B0-----:R-:W-:-:S05]  /*0ce0*/  IADD3 R16, P1, PT, R16, 0x4, RZ ;  /* 0x0000000410107810 */ /* 0x001fca0007f3e0ff */
[----:B------:R-:W-:Y:S01]  /*0cf0*/  IMAD.X R21, RZ, RZ, R21, P1 ;  /* 0x000000ffff157224 */ /* 0x000fe200008e0615 */
[----:B--2---:R0:W-:Y:S05]  /*0d00*/  STG.E desc[UR4][R14.64], R17 ;  /* 0x000000110e007986 */ /* 0x0041ea000c101904 */
[----:B------:R-:W-:Y:S05]  /*0d10*/  @P0 BRA `(.L_x_70) ;  /* 0xfffffffc00d80947 */ /* 0x000fea000383ffff */
[----:B------:R-:W-:Y:S05]  /*0d20*/  BSYNC.RECONVERGENT B4 ;  /* 0x0000000000047941 */ /* 0x000fea0003800200 */
.L_x_69:
[----:B0-----:R-:W-:-:S07]  /*0d30*/  MOV R17, R19 ;  /* 0x0000001300117202 */ /* 0x001fce0000000f00 */
.L_x_68:
[----:B------:R-:W-:Y:S05]  /*0d40*/  BSYNC.RECONVERGENT B3 ;  /* 0x0000000000037941 */ /* 0x000fea0003800200 */
.L_x_67:
[----:B------:R-:W-:-:S05]  /*0d50*/  IMAD.IADD R12, R12, 0x1, -R5 ;  /* 0x000000010c0c7824 */ /* 0x000fca00078e0a05 */
[----:B------:R-:W-:-:S13]  /*0d60*/  ISETP.GT.U32.AND P0, PT, R12, -0x4, PT ;  /* 0xfffffffc0c00780c */ /* 0x000fda0003f04070 */
[----:B------:R-:W-:Y:S05]  /*0d70*/  @P0 BRA `(.L_x_66) ;  /* 0x0000000000480947 */ /* 0x000fea0003800000 */
[----:B------:R-:W0:Y:S02]  /*0d80*/  LDC.64 R14, c[0x0][0x380] ;  /* 0x0000e000ff0e7b82 */ /* 0x000e240000000a00 */
[----:B0-----:R-:W-:-:S03]  /*0d90*/  IMAD.WIDE R14, R3, 0x4, R14 ;  /* 0x00000004030e7825 */ /* 0x001fc600078e020e */
[----:B------:R-:W-:-:S05]  /*0da0*/  IADD3 R14, P0, PT, R14, 0x8, RZ ;  /* 0x000000080e0e7810 */ /* 0x000fca0007f1e0ff */
[----:B------:R-:W-:-:S08]  /*0db0*/  IMAD.X R15, RZ, RZ, R15, P0 ;  /* 0x000000ffff0f7224 */ /* 0x000fd000000e060f */
.L_x_71:
[----:B------:R-:W-:-:S05]  /*0dc0*/  IMAD.WIDE R18, R13, 0x4, R14 ;  /* 0x000000040d127825 */ /* 0x000fca00078e020e */
[----:B0-----:R-:W2:Y:S01]  /*0dd0*/  LDG.E R23, desc[UR4][R18.64+-0x8] ;  /* 0xfffff80412177981 */ /* 0x001ea2000c1e1900 */
[----:B------:R-:W-:-:S05]  /*0de0*/  IMAD.WIDE.U32 R20, R17, 0x4, R8 ;  /* 0x0000000411147825 */ /* 0x000fca00078e0008 */
[----:B--2---:R0:W-:Y:S04]  /*0df0*/  STG.E desc[UR4][R20.64], R23 ;  /* 0x0000001714007986 */ /* 0x0041e8000c101904 */
[----:B------:R-:W2:Y:S04]  /*0e00*/  LDG.E R25, desc[UR4][R18.64+-0x4] ;  /* 0xfffffc0412197981 */ /* 0x000ea8000c1e1900 */
[----:B--2---:R0:W-:Y:S04]  /*0e10*/  STG.E desc[UR4][R20.64+0x4], R25 ;  /* 0x0000041914007986 */ /* 0x0041e8000c101904 */
[----:B------:R-:W2:Y:S04]  /*0e20*/  LDG.E R27, desc[UR4][R18.64] ;  /* 0x00000004121b7981 */ /* 0x000ea8000c1e1900 */
[----:B--2---:R0:W-:Y:S04]  /*0e30*/  STG.E desc[UR4][R20.64+0x8], R27 ;  /* 0x0000081b14007986 */ /* 0x0041e8000c101904 */
[----:B------:R-:W2:Y:S01]  /*0e40*/  LDG.E R29, desc[UR4][R18.64+0x4] ;  /* 0x00000404121d7981 */ /* 0x000ea2000c1e1900 */
[----:B------:R-:W-:Y:S01]  /*0e50*/  IADD3 R13, PT, PT, R13, 0x4, RZ ;  /* 0x000000040d0d7810 */ /* 0x000fe20007ffe0ff */
[----:B------:R-:W-:-:S03]  /*0e60*/  VIADD R17, R17, 0x4 ;  /* 0x0000000411117836 */ /* 0x000fc60000000000 */
[----:B------:R-:W-:Y:S01]  /*0e70*/  ISETP.GE.AND P0, PT, R13, R4, PT ;  /* 0x000000040d00720c */ /* 0x000fe20003f06270 */
[----:B--2---:R0:W-:-:S12]  /*0e80*/  STG.E desc[UR4][R20.64+0xc], R29 ;  /* 0x00000c1d14007986 */ /* 0x0041d8000c101904 */
[----:B------:R-:W-:Y:S05]  /*0e90*/  @!P0 BRA `(.L_x_71) ;  /* 0xfffffffc00c88947 */ /* 0x000fea000383ffff */
.L_x_66:
[----:B------:R-:W-:Y:S05]  /*0ea0*/  BSYNC.RECONVERGENT B2 ;  /* 0x0000000000027941 */ /* 0x000fea0003800200 */
.L_x_65:
[----:B------:R-:W-:-:S13]  /*0eb0*/  ISETP.GE.AND P0, PT, R10, R11, PT ;  /* 0x0000000b0a00720c */ /* 0x000fda0003f06270 */
[----:B------:R-:W-:Y:S05]  /*0ec0*/  @P0 EXIT ;  /* 0x000000000000094d */ /* 0x000fea0003800000 */
[----:B------:R-:W-:Y:S01]  /*0ed0*/  IMAD.IADD R19, R0, 0x1, R3 ;  /* 0x0000000100137824 */ /* 0x000fe200078e0203 */
[----:B------:R-:W-:Y:S01]  /*0ee0*/  IADD3 R0, PT, PT, R5, R2, R10 ;  /* 0x0000000205007210 */ /* 0x000fe20007ffe00a */
[----:B------:R-:W-:Y:S03]  /*0ef0*/  BSSY.RECONVERGENT B2, `(.L_x_72) ;  /* 0x0000013000027945 */ /* 0x000fe60003800200 */
[----:B------:R-:W-:-:S04]  /*0f00*/  IADD3 R0, PT, PT, R19, -R0, RZ ;  /* 0x8000000013007210 */ /* 0x000fc80007ffe0ff */
[----:B------:R-:W-:Y:S01]  /*0f10*/  LOP3.LUT P0, R3, R0, 0x3, RZ, 0xc0, !PT ;  /* 0x0000000300037812 */ /* 0x000fe2000780c0ff */
[----:B------:R-:W-:-:S12]  /*0f20*/  IMAD.MOV.U32 R0, RZ, RZ, R10 ;  /* 0x000000ffff007224 */ /* 0x000fd800078e000a */
[----:B------:R-:W-:Y:S05]  /*0f30*/  @!P0 BRA `(.L_x_73) ;  /* 0x0000000000388947 */ /* 0x000fea0003800000 */
[----:B------:R-:W-:Y:S01]  /*0f40*/  BSSY.RECONVERGENT B3, `(.L_x_74) ;  /* 0x000000c000037945 */ /* 0x000fe20003800200 */
[----:B------:R-:W-:Y:S01]  /*0f50*/  IMAD.MOV R0, RZ, RZ, -R3 ;  /* 0x000000ffff007224 */ /* 0x000fe200078e0a03 */
[----:B------:R-:W-:-:S07]  /*0f60*/  MOV R3, R10 ;  /* 0x0000000a00037202 */ /* 0x000fce0000000f00 */
.L_x_75:
[----:B-1----:R-:W-:-:S06]  /*0f70*/  IMAD.WIDE R12, R3, 0x4, R6 ;  /* 0x00000004030c7825 */ /* 0x002fcc00078e0206 */
[----:B------:R-:W2:Y:S01]  /*0f80*/  LDG.E R13, desc[UR4][R12.64] ;  /* 0x000000040c0d7981 */ /* 0x000ea2000c1e1900 */
[----:B------:R-:W-:Y:S01]  /*0f90*/  IMAD.WIDE.U32 R14, R17, 0x4, R8 ;  /* 0x00000004110e7825 */ /* 0x000fe200078e0008 */
[----:B------:R-:W-:-:S03]  /*0fa0*/  IADD3 R3, PT, PT, R3, 0x1, RZ ;  /* 0x0000000103037810 */ /* 0x000fc60007ffe0ff */
[----:B------:R-:W-:Y:S02]  /*0fb0*/  VIADD R0, R0, 0x1 ;  /* 0x0000000100007836 */ /* 0x000fe40000000000 */
[----:B------:R-:W-:-:S03]  /*0fc0*/  VIADD R17, R17, 0x1 ;  /* 0x0000000111117836 */ /* 0x000fc60000000000 */
[----:B------:R-:W-:Y:S01]  /*0fd0*/  ISETP.NE.AND P0, PT, R0, RZ, PT ;  /* 0x000000ff0000720c */ /* 0x000fe20003f05270 */
[----:B--2---:R1:W-:-:S12]  /*0fe0*/  STG.E desc[UR4][R14.64], R13 ;  /* 0x0000000d0e007986 */ /* 0x0043d8000c101904 */
[----:B------:R-:W-:Y:S05]  /*0ff0*/  @P0 BRA `(.L_x_75) ;  /* 0xfffffffc00dc0947 */ /* 0x000fea000383ffff */
[----:B------:R-:W-:Y:S05]  /*1000*/  BSYNC.RECONVERGENT B3 ;  /* 0x0000000000037941 */ /* 0x000fea0003800200 */
.L_x_74:
[----:B------:R-:W-:-:S07]  /*1010*/  IMAD.MOV.U32 R0, RZ, RZ, R3 ;  /* 0x000000ffff007224 */ /* 0x000fce00078e0003 */
.L_x_73:
[----:B------:R-:W-:Y:S05]  /*1020*/  BSYNC.RECONVERGENT B2 ;  /* 0x0000000000027941 */ /* 0x000fea0003800200 */
.L_x_72:
[----:B------:R-:W-:-:S05]  /*1030*/  IMAD.IADD R5, R5, 0x1, R10 ;  /* 0x0000000105057824 */ /* 0x000fca00078e020a */
[----:B------:R-:W-:-:S04]  /*1040*/  IADD3 R5, PT, PT, R5, R2, -R19 ;  /* 0x0000000205057210 */ /* 0x000fc80007ffe813 */
[----:B------:R-:W-:-:S13]  /*1050*/  ISETP.GT.U32.AND P0, PT, R5, -0x4, PT ;  /* 0xfffffffc0500780c */ /* 0x000fda0003f04070 */
[----:B------:R-:W-:Y:S05]  /*1060*/  @P0 EXIT ;  /* 0x000000000000094d */ /* 0x000fea0003800000 */
.L_x_76:
[----:B------:R-:W-:-:S05]  /*1070*/  IMAD.WIDE R2, R0, 0x4, R6 ;  /* 0x0000000400027825 */ /* 0x000fca00078e0206 */
[----:B-12---:R-:W2:Y:S01]  /*1080*/  LDG.E R13, desc[UR4][R2.64] ;  /* 0x00000004020d7981 */ /* 0x006ea2000c1e1900 */
[----:B------:R-:W-:-:S05]  /*1090*/  IMAD.WIDE.U32 R4, R17, 0x4, R8 ;  /* 0x0000000411047825 */ /* 0x000fca00078e0008 */
[----:B--2---:R2:W-:Y:S04]  /*10a0*/  STG.E desc[UR4][R4.64], R13 ;  /* 0x0000000d04007986 */ /* 0x0045e8000c101904 */
[----:B------:R-:W3:Y:S04]  /*10b0*/  LDG.E R15, desc[UR4][R2.64+0x4] ;  /* 0x00000404020f7981 */ /* 0x000ee8000c1e1900 */
[----:B---3--:R2:W-:Y:S04]  /*10c0*/  STG.E desc[UR4][R4.64+0x4], R15 ;  /* 0x0000040f04007986 */ /* 0x0085e8000c101904 */
[----:B------:R-:W3:Y:S04]  /*10d0*/  LDG.E R19, desc[UR4][R2.64+0x8] ;  /* 0x0000080402137981 */ /* 0x000ee8000c1e1900 */
[----:B---3--:R2:W-:Y:S04]  /*10e0*/  STG.E desc[UR4][R4.64+0x8], R19 ;  /* 0x0000081304007986 */ /* 0x0085e8000c101904 */
[----:B0-----:R-:W3:Y:S01]  /*10f0*/  LDG.E R21, desc[UR4][R2.64+0xc] ;  /* 0x00000c0402157981 */ /* 0x001ee2000c1e1900 */
[----:B------:R-:W-:Y:S01]  /*1100*/  IADD3 R0, PT, PT, R0, 0x4, RZ ;  /* 0x0000000400007810 */ /* 0x000fe20007ffe0ff */
[----:B------:R-:W-:-:S03]  /*1110*/  VIADD R17, R17, 0x4 ;  /* 0x0000000411117836 */ /* 0x000fc60000000000 */
[----:B------:R-:W-:Y:S01]  /*1120*/  ISETP.GE.AND P0, PT, R0, R11, PT ;  /* 0x0000000b0000720c */ /* 0x000fe20003f06270 */
[----:B---3--:R2:W-:-:S12]  /*1130*/  STG.E desc[UR4][R4.64+0xc], R21 ;  /* 0x00000c1504007986 */ /* 0x0085d8000c101904 */
[----:B------:R-:W-:Y:S05]  /*1140*/  @!P0 BRA `(.L_x_76) ;  /* 0xfffffffc00c88947 */ /* 0x000fea000383ffff */
[----:B------:R-:W-:Y:S05]  /*1150*/  EXIT ;  /* 0x000000000000794d */ /* 0x000fea0003800000 */
.L_x_77:
        /* <DEDUP_REMOVED lines=10> */
.L_x_93:


//--------------------- .text._Z23merge_sequential_kernelPfiS_iS_ --------------------------
	.section	.text._Z23merge_sequential_kernelPfiS_iS_,"ax",@progbits
	.align	128
        .global         _Z23merge_sequential_kernelPfiS_iS_
        .type           _Z23merge_sequential_kernelPfiS_iS_,@function
        .size           _Z23merge_sequential_kernelPfiS_iS_,(.L_x_94 - _Z23merge_sequential_kernelPfiS_iS_)
        .other          _Z23merge_sequential_kernelPfiS_iS_,@"STO_CUDA_ENTRY STV_DEFAULT"
_Z23merge_sequential_kernelPfiS_iS_:
.text._Z23merge_sequential_kernelPfiS_iS_:
[----:B------:R-:W-:Y:S01]  /*0000*/  LDC R1, c[0x0][0x37c] ;  /* 0x0000df00ff017b82 */ /* 0x000fe20000000800 */
[----:B------:R-:W0:Y:S07]  /*0010*/  S2R R0, SR_TID.X ;  /* 0x0000000000007919 */ /* 0x000e2e0000002100 */
[----:B------:R-:W0:Y:S02]  /*0020*/  S2UR UR4, SR_CTAID.X ;  /* 0x00000000000479c3 */ /* 0x000e240000002500 */
[----:B0-----:R-:W-:-:S13]  /*0030*/  LOP3.LUT P0, RZ, R0, UR4, RZ, 0xfc, !PT ;  /* 0x0000000400ff7c12 */ /* 0x001fda000f80fcff */
[----:B------:R-:W-:Y:S05]  /*0040*/  @P0 EXIT ;  /* 0x000000000000094d */ /* 0x000fea0003800000 */
[----:B------:R-:W0:Y:S01]  /*0050*/  LDCU UR4, c[0x0][0x388] ;  /* 0x00007100ff0477ac */ /* 0x000e220008000800 */
[----:B------:R-:W-:Y:S01]  /*0060*/  HFMA2 R0, -RZ, RZ, 0, 0 ;  /* 0x00000000ff007431 */ /* 0x000fe200000001ff */
[----:B------:R-:W-:Y:S01]  /*0070*/  CS2R R2, SRZ ;  /* 0x0000000000027805 */ /* 0x000fe2000001ff00 */
[----:B------:R-:W0:Y:S02]  /*0080*/  LDCU UR5, c[0x0][0x398] ;  /* 0x00007300ff0577ac */ /* 0x000e240008000800 */
[----:B0-----:R-:W-:-:S04]  /*0090*/  UISETP.LT.AND UP0, UPT, UR4, UR5, UPT ;  /* 0x000000050400728c */ /* 0x001fc8000bf01270 */
[----:B------:R-:W-:-:S04]  /*00a0*/  USEL UR6, UR4, UR5, UP0 ;  /* 0x0000000504067287 */ /* 0x000fc80008000000 */
[----:B------:R-:W-:-:S07]  /*00b0*/  UISETP.GE.AND UP0, UPT, UR6, 0x1, UPT ;  /* 0x000000010600788c */ /* 0x000fce000bf06270 */
[----:B------:R-:W0:Y:S02]  /*00c0*/  LDCU.64 UR6, c[0x0][0x358] ;  /* 0x00006b00ff0677ac */ /* 0x000e240008000a00 */
[----:B------:R-:W-:Y:S05]  /*00d0*/  BRA.U !UP0, `(.L_x_78) ;  /* 0x0000000108547547 */ /* 0x000fea000b800000 */
[----:B------:R-:W1:Y:S01]  /*00e0*/  LDC.64 R14, c[0x0][0x3a0] ;  /* 0x0000e800ff0e7b82 */ /* 0x000e620000000a00 */
[----:B------:R-:W-:Y:S02]  /*00f0*/  CS2R R2, SRZ ;  /* 0x0000000000027805 */ /* 0x000fe4000001ff00 */
[----:B------:R-:W-:Y:S01]  /*0100*/  MOV R0, RZ ;  /* 0x000000ff00007202 */ /* 0x000fe20000000f00 */
[----:B------:R-:W2:Y:S01]  /*0110*/  LDCU UR5, c[0x0][0x398] ;  /* 0x00007300ff0577ac */ /* 0x000ea20008000800 */
[----:B------:R-:W3:Y:S03]  /*0120*/  LDCU UR4, c[0x0][0x388] ;  /* 0x00007100ff0477ac */ /* 0x000ee60008000800 */
[----:B------:R-:W4:Y:S08]  /*0130*/  LDC.64 R10, c[0x0][0x380] ;  /* 0x0000e000ff0a7b82 */ /* 0x000f300000000a00 */
[----:B------:R-:W0:Y:S02]  /*0140*/  LDC.64 R12, c[0x0][0x390] ;  /* 0x0000e400ff0c7b82 */ /* 0x000e240000000a00 */
.L_x_79:
[----:B----4-:R-:W-:-:S04]  /*0150*/  IMAD.WIDE R4, R3, 0x4, R10 ;  /* 0x0000000403047825 */ /* 0x010fc800078e020a */
[----:B0-----:R-:W-:Y:S02]  /*0160*/  IMAD.WIDE R6, R0, 0x4, R12 ;  /* 0x0000000400067825 */ /* 0x001fe400078e020c */
[----:B------:R-:W4:Y:S04]  /*0170*/  LDG.E R5, desc[UR6][R4.64] ;  /* 0x0000000604057981 */ /* 0x000f28000c1e1900 */
[----:B------:R-:W4:Y:S01]  /*0180*/  LDG.E R6, desc[UR6][R6.64] ;  /* 0x0000000606067981 */ /* 0x000f22000c1e1900 */
[C---:B-1----:R-:W-:Y:S01]  /*0190*/  IMAD.WIDE.U32 R8, R2.reuse, 0x4, R14 ;  /* 0x0000000402087825 */ /* 0x042fe200078e000e */
[----:B------:R-:W-:Y:S02]  /*01a0*/  IADD3 R2, PT, PT, R2, 0x1, RZ ;  /* 0x0000000102027810 */ /* 0x000fe40007ffe0ff */
[----:B----4-:R-:W-:-:S13]  /*01b0*/  FSETP.GTU.AND P0, PT, R5, R6, PT ;  /* 0x000000060500720b */ /* 0x010fda0003f0c000 */
[----:B------:R-:W-:Y:S01]  /*01c0*/  @P0 VIADD R0, R0, 0x1 ;  /* 0x0000000100000836 */ /* 0x000fe20000000000 */
[----:B------:R-:W-:Y:S01]  /*01d0*/  @!P0 IADD3 R3, PT, PT, R3, 0x1, RZ ;  /* 0x0000000103038810 */ /* 0x000fe20007ffe0ff */
[----:B------:R0:W-:Y:S03]  /*01e0*/  @!P0 STG.E desc[UR6][R8.64], R5 ;  /* 0x0000000508008986 */ /* 0x0001e6000c101906 */
[----:B---3--:R-:W-:Y:S01]  /*01f0*/  ISETP.LT.AND P1, PT, R3, UR4, PT ;  /* 0x0000000403007c0c */ /* 0x008fe2000bf21270 */
[----:B------:R0:W-:Y:S01]  /*0200*/  @P0 STG.E desc[UR6][R8.64], R6 ;  /* 0x0000000608000986 */ /* 0x0001e2000c101906 */
[----:B--2---:R-:W-:-:S13]  /*0210*/  ISETP.GE.AND P0, PT, R0, UR5, PT ;  /* 0x0000000500007c0c */ /* 0x004fda000bf06270 */
[----:B0-----:R-:W-:Y:S05]  /*0220*/  @!P0 BRA P1, `(.L_x_79) ;  /* 0xfffffffc00c88947 */ /* 0x001fea000083ffff */
.L_x_78:
[----:B------:R-:W-:-:S13]  /*0230*/  ISETP.GE.AND P0, PT, R3, UR4, PT ;  /* 0x0000000403007c0c */ /* 0x000fda000bf06270 */
[----:B------:R-:W-:Y:S05]  /*0240*/  @P0 BRA `(.L_x_80) ;  /* 0x0000000800780947 */ /* 0x000fea0003800000 */
[C---:B------:R-:W-:Y:S01]  /*0250*/  VIADD R5, R3.reuse, -UR4 ;  /* 0x8000000403057c36 */ /* 0x040fe20008000000 */
[----:B------:R-:W-:-:S04]  /*0260*/  IADD3 R4, PT, PT, -R3, UR4, RZ ;  /* 0x0000000403047c10 */ /* 0x000fc8000fffe1ff */
[----:B------:R-:W-:Y:S02]  /*0270*/  ISETP.GT.U32.AND P1, PT, R5, -0x10, PT ;  /* 0xfffffff00500780c */ /* 0x000fe40003f24070 */
[----:B------:R-:W-:-:S04]  /*0280*/  LOP3.LUT R16, R4, 0xf, RZ, 0xc0, !PT ;  /* 0x0000000f04107812 */ /* 0x000fc800078ec0ff */
[----:B------:R-:W-:-:S07]  /*0290*/  ISETP.NE.AND P0, PT, R16, RZ, PT ;  /* 0x000000ff1000720c */ /* 0x000fce0003f05270 */
[----:B------:R-:W-:Y:S06]  /*02a0*/  @P1 BRA `(.L_x_81) ;  /* 0x0000000400241947 */ /* 0x000fec0003800000 */
[----:B------:R-:W-:Y:S01]  /*02b0*/  LOP3.LUT R5, R4, 0xfffffff0, RZ, 0xc0, !PT ;  /* 0xfffffff004057812 */ /* 0x000fe200078ec0ff */
[----:B------:R-:W-:-:S06]  /*02c0*/  UMOV UR4, URZ ;  /* 0x000000ff00047c82 */ /* 0x000fcc0008000000 */
.L_x_82:
[----:B------:R-:W1:Y:S08]  /*02d0*/  LDC.64 R8, c[0x0][0x380] ;  /* 0x0000e000ff087b82 */ /* 0x000e700000000a00 */
[----:B---3--:R-:W2:Y:S01]  /*02e0*/  LDC.64 R6, c[0x0][0x3a0] ;  /* 0x0000e800ff067b82 */ /* 0x008ea20000000a00 */
[----:B-1----:R-:W-:-:S05]  /*02f0*/  IMAD.WIDE R8, R3, 0x4, R8 ;  /* 0x0000000403087825 */ /* 0x002fca00078e0208 */
[----:B0-----:R-:W3:Y:S01]  /*0300*/  LDG.E R17, desc[UR6][R8.64] ;  /* 0x0000000608117981 */ /* 0x001ee2000c1e1900 */
[C---:B--2---:R-:W-:Y:S01]  /*0310*/  IMAD.WIDE.U32 R10, R2.reuse, 0x4, R6 ;  /* 0x00000004020a7825 */ /* 0x044fe200078e0006 */
[----:B------:R-:W-:-:S04]  /*0320*/  IADD3 R13, PT, PT, R2, 0x1, RZ ;  /* 0x00000001020d7810 */ /* 0x000fc80007ffe0ff */
[----:B---3--:R0:W-:Y:S04]  /*0330*/  STG.E desc[UR6][R10.64], R17 ;  /* 0x000000110a007986 */ /* 0x0081e8000c101906 */
[----:B------:R-:W2:Y:S01]  /*0340*/  LDG.E R19, desc[UR6][R8.64+0x4] ;  /* 0x0000040608137981 */ /* 0x000ea2000c1e1900 */
[----:B------:R-:W-:Y:S01]  /*0350*/  IMAD.WIDE.U32 R12, R13, 0x4, R6 ;  /* 0x000000040d0c7825 */ /* 0x000fe200078e0006 */
[----:B------:R-:W-:-:S04]  /*0360*/  IADD3 R15, PT, PT, R2, 0x2, RZ ;  /* 0x00000002020f7810 */ /* 0x000fc80007ffe0ff */
[----:B--2---:R1:W-:Y:S04]  /*0370*/  STG.E desc[UR6][R12.64], R19 ;  /* 0x000000130c007986 */ /* 0x0043e8000c101906 */
[----:B------:R-:W2:Y:S01]  /*0380*/  LDG.E R21, desc[UR6][R8.64+0x8] ;  /* 0x0000080608157981 */ /* 0x000ea2000c1e1900 */
[----:B------:R-:W-:-:S04]  /*0390*/  IMAD.WIDE.U32 R14, R15, 0x4, R6 ;  /* 0x000000040f0e7825 */ /* 0x000fc800078e0006 */
[C---:B------:R-:W-:Y:S01]  /*03a0*/  VIADD R23, R2.reuse, 0x3 ;  /* 0x0000000302177836 */ /* 0x040fe20000000000 */
[----:B--2---:R2:W-:Y:S04]  /*03b0*/  STG.E desc[UR6][R14.64], R21 ;  /* 0x000000150e007986 */ /* 0x0045e8000c101906 */
[----:B------:R-:W3:Y:S01]  /*03c0*/  LDG.E R25, desc[UR6][R8.64+0xc] ;  /* 0x00000c0608197981 */ /* 0x000ee2000c1e1900 */
[----:B0-----:R-:W-:Y:S01]  /*03d0*/  IMAD.WIDE.U32 R10, R23, 0x4, R6 ;  /* 0x00000004170a7825 */ /* 0x001fe200078e0006 */
[----:B------:R-:W-:-:S04]  /*03e0*/  IADD3 R17, PT, PT, R2, 0x4, RZ ;  /* 0x0000000402117810 */ /* 0x000fc80007ffe0ff */
[----:B---3--:R0:W-:Y:S04]  /*03f0*/  STG.E desc[UR6][R10.64], R25 ;  /* 0x000000190a007986 */ /* 0x0081e8000c101906 */
[----:B------:R-:W3:Y:S01]  /*0400*/  LDG.E R23, desc[UR6][R8.64+0x10] ;  /* 0x0000100608177981 */ /* 0x000ee2000c1e1900 */
[----:B-1----:R-:W-:Y:S01]  /*0410*/  IMAD.WIDE.U32 R12, R17, 0x4, R6 ;  /* 0x00000004110c7825 */ /* 0x002fe200078e0006 */
[----:B------:R-:W-:-:S04]  /*0420*/  IADD3 R17, PT, PT, R2, 0x5, RZ ;  /* 0x0000000502117810 */ /* 0x000fc80007ffe0ff */
[----:B---3--:R1:W-:Y:S04]  /*0430*/  STG.E desc[UR6][R12.64], R23 ;  /* 0x000000170c007986 */ /* 0x0083e8000c101906 */
[----:B------:R-:W3:Y:S01]  /*0440*/  LDG.E R19, desc[UR6][R8.64+0x14] ;  /* 0x0000140608137981 */ /* 0x000ee2000c1e1900 */
[----:B--2---:R-:W-:-:S04]  /*0450*/  IMAD.WIDE.U32 R14, R17, 0x4, R6 ;  /* 0x00000004110e7825 */ /* 0x004fc800078e0006 */
[C---:B------:R-:W-:Y:S01]  /*0460*/  VIADD R17, R2.reuse, 0x6 ;  /* 0x0000000602117836 */ /* 0x040fe20000000000 */
[----:B---3--:R2:W-:Y:S04]  /*0470*/  STG.E desc[UR6][R14.64], R19 ;  /* 0x000000130e007986 */ /* 0x0085e8000c101906 */
        /* <DEDUP_REMOVED lines=28> */
[----:B------:R-:W4:Y:S01]  /*0640*/  LDG.E R19, desc[UR6][R8.64+0x34] ;  /* 0x0000340608137981 */ /* 0x000f22000c1e1900 */
[----:B-1----:R-:W-:Y:S01]  /*0650*/  IMAD.WIDE.U32 R12, R17, 0x4, R6 ;  /* 0x00000004110c7825 */ /* 0x002fe200078e0006 */
[----:B------:R-:W-:-:S04]  /*0660*/  IADD3 R17, PT, PT, R2, 0xe, RZ ;  /* 0x0000000e02117810 */ /* 0x000fc80007ffe0ff */
[----:B----4-:R3:W-:Y:S04]  /*0670*/  STG.E desc[UR6][R12.64], R19 ;  /* 0x000000130c007986 */ /* 0x0107e8000c101906 */
[----:B------:R-:W4:Y:S01]  /*0680*/  LDG.E R21, desc[UR6][R8.64+0x38] ;  /* 0x0000380608157981 */ /* 0x000f22000c1e1900 */
[----:B--2---:R-:W-:Y:S01]  /*0690*/  IMAD.WIDE.U32 R14, R17, 0x4, R6 ;  /* 0x00000004110e7825 */ /* 0x004fe200078e0006 */
[----:B------:R-:W-:-:S03]  /*06a0*/  UIADD3 UR4, UPT, UPT, UR4, 0x10, URZ ;  /* 0x0000001004047890 */ /* 0x000fc6000fffe0ff */
[----:B------:R-:W-:-:S03]  /*06b0*/  VIADD R17, R2, 0xf ;  /* 0x0000000f02117836 */ /* 0x000fc60000000000 */
[----:B------:R-:W-:Y:S01]  /*06c0*/  ISETP.NE.AND P1, PT, R5, UR4, PT ;  /* 0x0000000405007c0c */ /* 0x000fe2000bf25270 */
[----:B----4-:R3:W-:Y:S04]  /*06d0*/  STG.E desc[UR6][R14.64], R21 ;  /* 0x000000150e007986 */ /* 0x0107e8000c101906 */
[----:B------:R-:W2:Y:S01]  /*06e0*/  LDG.E R25, desc[UR6][R8.64+0x3c] ;  /* 0x00003c0608197981 */ /* 0x000ea2000c1e1900 */
[----:B------:R-:W-:Y:S01]  /*06f0*/  IMAD.WIDE.U32 R6, R17, 0x4, R6 ;  /* 0x0000000411067825 */ /* 0x000fe200078e0006 */
[----:B------:R-:W-:Y:S02]  /*0700*/  IADD3 R3, PT, PT, R3, 0x10, RZ ;  /* 0x0000001003037810 */ /* 0x000fe40007ffe0ff */
[----:B------:R-:W-:Y:S02]  /*0710*/  IADD3 R2, PT, PT, R2, 0x10, RZ ;  /* 0x0000001002027810 */ /* 0x000fe40007ffe0ff */
[----:B--2---:R3:W-:Y:S02]  /*0720*/  STG.E desc[UR6][R6.64], R25 ;  /* 0x0000001906007986 */ /* 0x0047e4000c101906 */
[----:B------:R-:W-:Y:S05]  /*0730*/  @P1 BRA `(.L_x_82) ;  /* 0xfffffff800e41947 */ /* 0x000fea000383ffff */
.L_x_81:
[----:B------:R-:W-:Y:S05]  /*0740*/  @!P0 BRA `(.L_x_80) ;  /* 0x0000000400388947 */ /* 0x000fea0003800000 */
[----:B------:R-:W-:Y:S02]  /*0750*/  ISETP.GE.U32.AND P0, PT, R16, 0x8, PT ;  /* 0x000000081000780c */ /* 0x000fe40003f06070 */
[----:B------:R-:W-:-:S04]  /*0760*/  LOP3.LUT R5, R4, 0x7, RZ, 0xc0, !PT ;  /* 0x0000000704057812 */ /* 0x000fc800078ec0ff */
[----:B------:R-:W-:-:S07]  /*0770*/  ISETP.NE.AND P1, PT, R5, RZ, PT ;  /* 0x000000ff0500720c */ /* 0x000fce0003f25270 */
[----:B------:R-:W-:Y:S06]  /*0780*/  @!P0 BRA `(.L_x_83) ;  /* 0x0000000000908947 */ /* 0x000fec0003800000 */
[----:B---3--:R-:W1:Y:S08]  /*0790*/  LDC.64 R6, c[0x0][0x380] ;  /* 0x0000e000ff067b82 */ /* 0x008e700000000a00 */
[----:B------:R-:W2:Y:S01]  /*07a0*/  LDC.64 R8, c[0x0][0x3a0] ;  /* 0x0000e800ff087b82 */ /* 0x000ea20000000a00 */
[----:B-1----:R-:W-:-:S05]  /*07b0*/  IMAD.WIDE R6, R3, 0x4, R6 ;  /* 0x0000000403067825 */ /* 0x002fca00078e0206 */
[----:B0-----:R-:W3:Y:S01]  /*07c0*/  LDG.E R17, desc[UR6][R6.64] ;  /* 0x0000000606117981 */ /* 0x001ee2000c1e1900 */
[----:B--2---:R-:W-:-:S04]  /*07d0*/  IMAD.WIDE.U32 R10, R2, 0x4, R8 ;  /* 0x00000004020a7825 */ /* 0x004fc800078e0008 */
[C---:B------:R-:W-:Y:S01]  /*07e0*/  VIADD R13, R2.reuse, 0x1 ;  /* 0x00000001020d7836 */ /* 0x040fe20000000000 */
[----:B---3--:R0:W-:Y:S04]  /*07f0*/  STG.E desc[UR6][R10.64], R17 ;  /* 0x000000110a007986 */ /* 0x0081e8000c101906 */
[----:B------:R-:W2:Y:S01]  /*0800*/  LDG.E R19, desc[UR6][R6.64+0x4] ;  /* 0x0000040606137981 */ /* 0x000ea2000c1e1900 */
[----:B------:R-:W-:Y:S01]  /*0810*/  IMAD.WIDE.U32 R12, R13, 0x4, R8 ;  /* 0x000000040d0c7825 */ /* 0x000fe200078e0008 */
[----:B------:R-:W-:-:S04]  /*0820*/  IADD3 R15, PT, PT, R2, 0x2, RZ ;  /* 0x00000002020f7810 */ /* 0x000fc80007ffe0ff */
[----:B--2---:R1:W-:Y:S04]  /*0830*/  STG.E desc[UR6][R12.64], R19 ;  /* 0x000000130c007986 */ /* 0x0043e8000c101906 */
[----:B------:R-:W2:Y:S01]  /*0840*/  LDG.E R21, desc[UR6][R6.64+0x8] ;  /* 0x0000080606157981 */ /* 0x000ea2000c1e1900 */
[----:B------:R-:W-:Y:S01]  /*0850*/  IMAD.WIDE.U32 R14, R15, 0x4, R8 ;  /* 0x000000040f0e7825 */ /* 0x000fe200078e0008 */
[----:B------:R-:W-:-:S04]  /*0860*/  IADD3 R23, PT, PT, R2, 0x3, RZ ;  /* 0x0000000302177810 */ /* 0x000fc80007ffe0ff */
[----:B--2---:R2:W-:Y:S04]  /*0870*/  STG.E desc[UR6][R14.64], R21 ;  /* 0x000000150e007986 */ /* 0x0045e8000c101906 */
[----:B------:R-:W3:Y:S01]  /*0880*/  LDG.E R25, desc[UR6][R6.64+0xc] ;  /* 0x00000c0606197981 */ /* 0x000ee2000c1e1900 */
[----:B0-----:R-:W-:-:S04]  /*0890*/  IMAD.WIDE.U32 R10, R23, 0x4, R8 ;  /* 0x00000004170a7825 */ /* 0x001fc800078e0008 */
[C---:B------:R-:W-:Y:S01]  /*08a0*/  VIADD R17, R2.reuse, 0x4 ;  /* 0x0000000402117836 */ /* 0x040fe20000000000 */
[----:B---3--:R0:W-:Y:S04]  /*08b0*/  STG.E desc[UR6][R10.64], R25 ;  /* 0x000000190a007986 */ /* 0x0081e8000c101906 */
[----:B------:R-:W3:Y:S01]  /*08c0*/  LDG.E R23, desc[UR6][R6.64+0x10] ;  /* 0x0000100606177981 */ /* 0x000ee2000c1e1900 */
[----:B-1----:R-:W-:Y:S01]  /*08d0*/  IMAD.WIDE.U32 R12, R17, 0x4, R8 ;  /* 0x00000004110c7825 */ /* 0x002fe200078e0008 */
[----:B------:R-:W-:-:S04]  /*08e0*/  IADD3 R17, PT, PT, R2, 0x5, RZ ;  /* 0x0000000502117810 */ /* 0x000fc80007ffe0ff */
[----:B---3--:R1:W-:Y:S04]  /*08f0*/  STG.E desc[UR6][R12.64], R23 ;  /* 0x000000170c007986 */ /* 0x0083e8000c101906 */
[----:B------:R-:W3:Y:S01]  /*0900*/  LDG.E R19, desc[UR6][R6.64+0x14] ;  /* 0x0000140606137981 */ /* 0x000ee2000c1e1900 */
[----:B--2---:R-:W-:Y:S01]  /*0910*/  IMAD.WIDE.U32 R14, R17, 0x4, R8 ;  /* 0x00000004110e7825 */ /* 0x004fe200078e0008 */
[----:B------:R-:W-:-:S04]  /*0920*/  IADD3 R17, PT, PT, R2, 0x6, RZ ;  /* 0x0000000602117810 */ /* 0x000fc80007ffe0ff */
[----:B---3--:R1:W-:Y:S04]  /*0930*/  STG.E desc[UR6][R14.64], R19 ;  /* 0x000000130e007986 */ /* 0x0083e8000c101906 */
[----:B------:R-:W2:Y:S01]  /*0940*/  LDG.E R21, desc[UR6][R6.64+0x18] ;  /* 0x0000180606157981 */ /* 0x000ea2000c1e1900 */
[----:B0-----:R-:W-:-:S04]  /*0950*/  IMAD.WIDE.U32 R10, R17, 0x4, R8 ;  /* 0x00000004110a7825 */ /* 0x001fc800078e0008 */
[C---:B------:R-:W-:Y:S01]  /*0960*/  VIADD R17, R2.reuse, 0x7 ;  /* 0x0000000702117836 */ /* 0x040fe20000000000 */
[----:B--2---:R1:W-:Y:S04]  /*0970*/  STG.E desc[UR6][R10.64], R21 ;  /* 0x000000150a007986 */ /* 0x0043e8000c101906 */
[----:B------:R-:W2:Y:S01]  /*0980*/  LDG.E R25, desc[UR6][R6.64+0x1c] ;  /* 0x00001c0606197981 */ /* 0x000ea2000c1e1900 */
[----:B------:R-:W-:Y:S01]  /*0990*/  IMAD.WIDE.U32 R8, R17, 0x4, R8 ;  /* 0x0000000411087825 */ /* 0x000fe200078e0008 */
[----:B------:R-:W-:Y:S02]  /*09a0*/  IADD3 R3, PT, PT, R3, 0x8, RZ ;  /* 0x0000000803037810 */ /* 0x000fe40007ffe0ff */
[----:B------:R-:W-:Y:S02]  /*09b0*/  IADD3 R2, PT, PT, R2, 0x8, RZ ;  /* 0x0000000802027810 */ /* 0x000fe40007ffe0ff */
[----:B--2---:R1:W-:Y:S05]  /*09c0*/  STG.E desc[UR6][R8.64], R25 ;  /* 0x0000001908007986 */ /* 0x0043ea000c101906 */
.L_x_83:
[----:B------:R-:W-:Y:S05]  /*09d0*/  @!P1 BRA `(.L_x_80) ;  /* 0x0000000000949947 */ /* 0x000fea0003800000 */
[----:B------:R-:W-:Y:S02]  /*09e0*/  ISETP.GE.U32.AND P0, PT, R5, 0x4, PT ;  /* 0x000000040500780c */ /* 0x000fe40003f06070 */
[----:B---3--:R-:W-:-:S04]  /*09f0*/  LOP3.LUT R6, R4, 0x3, RZ, 0xc0, !PT ;  /* 0x0000000304067812 */ /* 0x008fc800078ec0ff */
[----:B------:R-:W-:-:S07]  /*0a00*/  ISETP.NE.AND P1, PT, R6, RZ, PT ;  /* 0x000000ff0600720c */ /* 0x000fce0003f25270 */
[----:B------:R-:W-:Y:S06]  /*0a10*/  @!P0 BRA `(.L_x_84) ;  /* 0x0000000000508947 */ /* 0x000fec0003800000 */
[----:B------:R-:W1:Y:S02]  /*0a20*/  LDC.64 R4, c[0x0][0x380] ;  /* 0x0000e000ff047b82 */ /* 0x000e640000000a00 */
[----:B-1----:R-:W-:-:S06]  /*0a30*/  IMAD.WIDE R8, R3, 0x4, R4 ;  /* 0x0000000403087825 */ /* 0x002fcc00078e0204 */
[----:B------:R-:W1:Y:S01]  /*0a40*/  LDC.64 R4, c[0x0][0x3a0] ;  /* 0x0000e800ff047b82 */ /* 0x000e620000000a00 */
[----:B0-----:R-:W2:Y:S01]  /*0a50*/  LDG.E R7, desc[UR6][R8.64] ;  /* 0x0000000608077981 */ /* 0x001ea2000c1e1900 */
[----:B-1----:R-:W-:-:S05]  /*0a60*/  IMAD.WIDE.U32 R10, R2, 0x4, R4 ;  /* 0x00000004020a7825 */ /* 0x002fca00078e0004 */
[----:B--2---:R2:W-:Y:S04]  /*0a70*/  STG.E desc[UR6][R10.64], R7 ;  /* 0x000000070a007986 */ /* 0x0045e8000c101906 */
[----:B------:R-:W3:Y:S01]  /*0a80*/  LDG.E R17, desc[UR6][R8.64+0x4] ;  /* 0x0000040608117981 */ /* 0x000ee2000c1e1900 */
[----:B------:R-:W-:-:S05]  /*0a90*/  IADD3 R13, PT, PT, R2, 0x1, RZ ;  /* 0x00000001020d7810 */ /* 0x000fca0007ffe0ff */
[----:B------:R-:W-:-:S05]  /*0aa0*/  IMAD.WIDE.U32 R12, R13, 0x4, R4 ;  /* 0x000000040d0c7825 */ /* 0x000fca00078e0004 */
[----:B---3--:R2:W-:Y:S04]  /*0ab0*/  STG.E desc[UR6][R12.64], R17 ;  /* 0x000000110c007986 */ /* 0x0085e8000c101906 */
[----:B------:R-:W3:Y:S01]  /*0ac0*/  LDG.E R19, desc[UR6][R8.64+0x8] ;  /* 0x0000080608137981 */ /* 0x000ee2000c1e1900 */
[----:B------:R-:W-:-:S04]  /*0ad0*/  VIADD R15, R2, 0x2 ;  /* 0x00000002020f7836 */ /* 0x000fc80000000000 */
[----:B------:R-:W-:Y:S01]  /*0ae0*/  IMAD.WIDE.U32 R14, R15, 0x4, R4 ;  /* 0x000000040f0e7825 */ /* 0x000fe200078e0004 */
[----:B------:R-:W-:-:S04]  /*0af0*/  IADD3 R23, PT, PT, R2, 0x3, RZ ;  /* 0x0000000302177810 */ /* 0x000fc80007ffe0ff */
[----:B---3--:R2:W-:Y:S04]  /*0b00*/  STG.E desc[UR6][R14.64], R19 ;  /* 0x000000130e007986 */ /* 0x0085e8000c101906 */
[----:B------:R-:W3:Y:S01]  /*0b10*/  LDG.E R21, desc[UR6][R8.64+0xc] ;  /* 0x00000c0608157981 */ /* 0x000ee2000c1e1900 */
[----:B------:R-:W-:Y:S01]  /*0b20*/  IMAD.WIDE.U32 R4, R23, 0x4, R4 ;  /* 0x0000000417047825 */ /* 0x000fe200078e0004 */
[----:B------:R-:W-:Y:S02]  /*0b30*/  IADD3 R3, PT, PT, R3, 0x4, RZ ;  /* 0x0000000403037810 */ /* 0x000fe40007ffe0ff */
[----:B------:R-:W-:Y:S02]  /*0b40*/  IADD3 R2, PT, PT, R2, 0x4, RZ ;  /* 0x0000000402027810 */ /* 0x000fe40007ffe0ff */
[----:B---3--:R2:W-:Y:S05]  /*0b50*/  STG.E desc[UR6][R4.64], R21 ;  /* 0x0000001504007986 */ /* 0x0085ea000c101906 */
.L_x_84:
[----:B------:R-:W-:Y:S05]  /*0b60*/  @!P1 BRA `(.L_x_80) ;  /* 0x0000000000309947 */ /* 0x000fea0003800000 */
[----:B-12---:R-:W1:Y:S01]  /*0b70*/  LDC.64 R10, c[0x0][0x3a0] ;  /* 0x0000e800ff0a7b82 */ /* 0x006e620000000a00 */
[----:B------:R-:W-:-:S07]  /*0b80*/  IMAD.MOV R12, RZ, RZ, -R6 ;  /* 0x000000ffff0c7224 */ /* 0x000fce00078e0a06 */
[----:B------:R-:W2:Y:S02]  /*0b90*/  LDC.64 R8, c[0x0][0x380] ;  /* 0x0000e000ff087b82 */ /* 0x000ea40000000a00 */
.L_x_85:
[----:B--2-4-:R-:W-:-:S06]  /*0ba0*/  IMAD.WIDE R6, R3, 0x4, R8 ;  /* 0x0000000403067825 */ /* 0x014fcc00078e0208 */
[----:B0-----:R-:W2:Y:S01]  /*0bb0*/  LDG.E R7, desc[UR6][R6.64] ;  /* 0x0000000606077981 */ /* 0x001ea2000c1e1900 */
[----:B------:R-:W-:Y:S01]  /*0bc0*/  IADD3 R12, PT, PT, R12, 0x1, RZ ;  /* 0x000000010c0c7810 */ /* 0x000fe20007ffe0ff */
[C---:B-1----:R-:W-:Y:S01]  /*0bd0*/  IMAD.WIDE.U32 R4, R2.reuse, 0x4, R10 ;  /* 0x0000000402047825 */ /* 0x042fe200078e000a */
[----:B------:R-:W-:Y:S02]  /*0be0*/  IADD3 R2, PT, PT, R2, 0x1, RZ ;  /* 0x0000000102027810 */ /* 0x000fe40007ffe0ff */
[----:B------:R-:W-:Y:S02]  /*0bf0*/  ISETP.NE.AND P0, PT, R12, RZ, PT ;  /* 0x000000ff0c00720c */ /* 0x000fe40003f05270 */
[----:B------:R-:W-:Y:S01]  /*0c00*/  IADD3 R3, PT, PT, R3, 0x1, RZ ;  /* 0x0000000103037810 */ /* 0x000fe20007ffe0ff */
[----:B--2---:R4:W-:Y:S10]  /*0c10*/  STG.E desc[UR6][R4.64], R7 ;  /* 0x0000000704007986 */ /* 0x0049f4000c101906 */
[----:B------:R-:W-:Y:S05]  /*0c20*/  @P0 BRA `(.L_x_85) ;  /* 0xfffffffc00dc0947 */ /* 0x000fea000383ffff */
.L_x_80:
[----:B------:R-:W-:-:S13]  /*0c30*/  ISETP.GE.AND P0, PT, R0, UR5, PT ;  /* 0x0000000500007c0c */ /* 0x000fda000bf06270 */
[----:B0-----:R-:W-:Y:S05]  /*0c40*/  @P0 EXIT ;  /* 0x000000000000094d */ /* 0x001fea0003800000 */
[C---:B--2-4-:R-:W-:Y:S01]  /*0c50*/  VIADD R4, R0.reuse, -UR5 ;  /* 0x8000000500047c36 */ /* 0x054fe20008000000 */
[----:B------:R-:W-:-:S04]  /*0c60*/  IADD3 R3, PT, PT, -R0, UR5, RZ ;  /* 0x0000000500037c10 */ /* 0x000fc8000fffe1ff */
[----:B------:R-:W-:Y:S02]  /*0c70*/  ISETP.GT.U32.AND P1, PT, R4, -0x10, PT ;  /* 0xfffffff00400780c */ /* 0x000fe40003f24070 */
[----:B-1-3--:R-:W-:-:S04]  /*0c80*/  LOP3.LUT R15, R3, 0xf, RZ, 0xc0, !PT ;  /* 0x0000000f030f7812 */ /* 0x00afc800078ec0ff */
[----:B------:R-:W-:-:S07]  /*0c90*/  ISETP.NE.AND P0, PT, R15, RZ, PT ;  /* 0x000000ff0f00720c */ /* 0x000fce0003f05270 */
[----:B------:R-:W-:Y:S06]  /*0ca0*/  @P1 BRA `(.L_x_86) ;  /* 0x0000000400241947 */ /* 0x000fec0003800000 */
[----:B------:R-:W-:Y:S01]  /*0cb0*/  LOP3.LUT R14, R3, 0xfffffff0, RZ, 0xc0, !PT ;  /* 0xfffffff0030e7812 */ /* 0x000fe200078ec0ff */
[----:B------:R-:W-:-:S06]  /*0cc0*/  UMOV UR4, URZ ;  /* 0x000000ff00047c82 */ /* 0x000fcc0008000000 */
.L_x_87:
[----:B0-----:R-:W0:Y:S08]  /*0cd0*/  LDC.64 R4, c[0x0][0x390] ;  /* 0x0000e400ff047b82 */ /* 0x001e300000000a00 */
[----:B------:R-:W1:Y:S01]  /*0ce0*/  LDC.64 R6, c[0x0][0x3a0] ;  /* 0x0000e800ff067b82 */ /* 0x000e620000000a00 */
[----:B0-----:R-:W-:-:S05]  /*0cf0*/  IMAD.WIDE R4, R0, 0x4, R4 ;  /* 0x0000000400047825 */ /* 0x001fca00078e0204 */
[----:B------:R-:W2:Y:S01]  /*0d00*/  LDG.E R17, desc[UR6][R4.64] ;  /* 0x0000000604117981 */ /* 0x000ea2000c1e1900 */
[C---:B-1----:R-:W-:Y:S01]  /*0d10*/  IMAD.WIDE.U32 R8, R2.reuse, 0x4, R6 ;  /* 0x0000000402087825 */ /* 0x042fe200078e0006 */
[----:B------:R-:W-:-:S04]  /*0d20*/  IADD3 R11, PT, PT, R2, 0x1, RZ ;  /* 0x00000001020b7810 */ /* 0x000fc80007ffe0ff */
[----:B--2---:R0:W-:Y:S04]  /*0d30*/  STG.E desc[UR6][R8.64], R17 ;  /* 0x0000001108007986 */ /* 0x0041e8000c101906 */
        /* <DEDUP_REMOVED lines=20> */
[----:B------:R-:W3:Y:S01]  /*0e80*/  LDG.E R21, desc[UR6][R4.64+0x18] ;  /* 0x0000180604157981 */ /* 0x000ee2000c1e1900 */
[----:B0-----:R-:W-:Y:S01]  /*0e90*/  IMAD.WIDE.U32 R8, R25, 0x4, R6 ;  /* 0x0000000419087825 */ /* 0x001fe200078e0006 */
[----:B------:R-:W-:-:S04]  /*0ea0*/  IADD3 R25, PT, PT, R2, 0x7, RZ ;  /* 0x0000000702197810 */ /* 0x000fc80007ffe0ff */
[----:B---3--:R0:W-:Y:S04]  /*0eb0*/  STG.E desc[UR6][R8.64], R21 ;  /* 0x0000001508007986 */ /* 0x0081e8000c101906 */
[----:B------:R-:W3:Y:S01]  /*0ec0*/  LDG.E R23, desc[UR6][R4.64+0x1c] ;  /* 0x00001c0604177981 */ /* 0x000ee2000c1e1900 */
[----:B-1----:R-:W-:-:S04]  /*0ed0*/  IMAD.WIDE.U32 R10, R25, 0x4, R6 ;  /* 0x00000004190a7825 */ /* 0x002fc800078e0006 */
[C---:B------:R-:W-:Y:S01]  /*0ee0*/  VIADD R25, R2.reuse, 0x8 ;  /* 0x0000000802197836 */ /* 0x040fe20000000000 */
        /* <DEDUP_REMOVED lines=26> */
[----:B--2---:R-:W-:Y:S01]  /*1090*/  IMAD.WIDE.U32 R12, R25, 0x4, R6 ;  /* 0x00000004190c7825 */ /* 0x004fe200078e0006 */
[----:B------:R-:W-:Y:S01]  /*10a0*/  UIADD3 UR4, UPT, UPT, UR4, 0x10, URZ ;  /* 0x0000001004047890 */ /* 0x000fe2000fffe0ff */
[----:B------:R-:W-:-:S05]  /*10b0*/  IADD3 R25, PT, PT, R2, 0xf, RZ ;  /* 0x0000000f02197810 */ /* 0x000fca0007ffe0ff */
[----:B------:R-:W-:Y:S01]  /*10c0*/  ISETP.NE.AND P1, PT, R14, UR4, PT ;  /* 0x000000040e007c0c */ /* 0x000fe2000bf25270 */
[----:B---3--:R0:W-:Y:S04]  /*10d0*/  STG.E desc[UR6][R12.64], R21 ;  /* 0x000000150c007986 */ /* 0x0081e8000c101906 */
[----:B------:R-:W2:Y:S01]  /*10e0*/  LDG.E R23, desc[UR6][R4.64+0x3c] ;  /* 0x00003c0604177981 */ /* 0x000ea2000c1e1900 */
[----:B------:R-:W-:Y:S01]  /*10f0*/  IMAD.WIDE.U32 R6, R25, 0x4, R6 ;  /* 0x0000000419067825 */ /* 0x000fe200078e0006 */
[----:B------:R-:W-:-:S03]  /*1100*/  IADD3 R2, PT, PT, R2, 0x10, RZ ;  /* 0x0000001002027810 */ /* 0x000fc60007ffe0ff */
[----:B------:R-:W-:Y:S01]  /*1110*/  VIADD R0, R0, 0x10 ;  /* 0x0000001000007836 */ /* 0x000fe20000000000 */
[----:B--2---:R0:W-:Y:S02]  /*1120*/  STG.E desc[UR6][R6.64], R23 ;  /* 0x0000001706007986 */ /* 0x0041e4000c101906 */
[----:B------:R-:W-:Y:S05]  /*1130*/  @P1 BRA `(.L_x_87) ;  /* 0xfffffff800e41947 */ /* 0x000fea000383ffff */
.L_x_86:
[----:B------:R-:W-:Y:S05]  /*1140*/  @!P0 EXIT ;  /* 0x000000000000894d */ /* 0x000fea0003800000 */
[----:B------:R-:W-:Y:S02]  /*1150*/  ISETP.GE.U32.AND P0, PT, R15, 0x8, PT ;  /* 0x000000080f00780c */ /* 0x000fe40003f06070 */
[----:B------:R-:W-:-:S04]  /*1160*/  LOP3.LUT R14, R3, 0x7, RZ, 0xc0, !PT ;  /* 0x00000007030e7812 */ /* 0x000fc800078ec0ff */
[----:B------:R-:W-:-:S07]  /*1170*/  ISETP.NE.AND P1, PT, R14, RZ, PT ;  /* 0x000000ff0e00720c */ /* 0x000fce0003f25270 */
[----:B------:R-:W-:Y:S06]  /*1180*/  @!P0 BRA `(.L_x_88) ;  /* 0x0000000000908947 */ /* 0x000fec0003800000 */
[----:B------:R-:W1:Y:S08]  /*1190*/  LDC.64 R4, c[0x0][0x390] ;  /* 0x0000e400ff047b82 */ /* 0x000e700000000a00 */
[----:B0-----:R-:W0:Y:S01]  /*11a0*/  LDC.64 R6, c[0x0][0x3a0] ;  /* 0x0000e800ff067b82 */ /* 0x001e220000000a00 */
[----:B-1----:R-:W-:-:S05]  /*11b0*/  IMAD.WIDE R4, R0, 0x4, R4 ;  /* 0x0000000400047825 */ /* 0x002fca00078e0204 */
[----:B------:R-:W2:Y:S01]  /*11c0*/  LDG.E R15, desc[UR6][R4.64] ;  /* 0x00000006040f7981 */ /* 0x000ea2000c1e1900 */
[C---:B0-----:R-:W-:Y:S01]  /*11d0*/  IMAD.WIDE.U32 R8, R2.reuse, 0x4, R6 ;  /* 0x0000000402087825 */ /* 0x041fe200078e0006 */
[----:B------:R-:W-:-:S04]  /*11e0*/  IADD3 R11, PT, PT, R2, 0x1, RZ ;  /* 0x00000001020b7810 */ /* 0x000fc80007ffe0ff */
[----:B--2---:R0:W-:Y:S04]  /*11f0*/  STG.E desc[UR6][R8.64], R15 ;  /* 0x0000000f08007986 */ /* 0x0041e8000c101906 */
        /* <DEDUP_REMOVED lines=22> */
[----:B------:R-:W-:Y:S01]  /*1360*/  VIADD R23, R2, 0x7 ;  /* 0x0000000702177836 */ /* 0x000fe20000000000 */
[----:B--2---:R1:W-:Y:S04]  /*1370*/  STG.E desc[UR6][R8.64], R19 ;  /* 0x0000001308007986 */ /* 0x0043e8000c101906 */
[----:B------:R-:W2:Y:S01]  /*1380*/  LDG.E R21, desc[UR6][R4.64+0x1c] ;  /* 0x00001c0604157981 */ /* 0x000ea2000c1e1900 */
[----:B------:R-:W-:Y:S01]  /*1390*/  IMAD.WIDE.U32 R6, R23, 0x4, R6 ;  /* 0x0000000417067825 */ /* 0x000fe200078e0006 */
[----:B------:R-:W-:Y:S02]  /*13a0*/  IADD3 R0, PT, PT, R0, 0x8, RZ ;  /* 0x0000000800007810 */ /* 0x000fe40007ffe0ff */
[----:B------:R-:W-:Y:S02]  /*13b0*/  IADD3 R2, PT, PT, R2, 0x8, RZ ;  /* 0x0000000802027810 */ /* 0x000fe40007ffe0ff */
[----:B--2---:R1:W-:Y:S05]  /*13c0*/  STG.E desc[UR6][R6.64], R21 ;  /* 0x0000001506007986 */ /* 0x0043ea000c101906 */
.L_x_88:
[----:B------:R-:W-:Y:S05]  /*13d0*/  @!P1 EXIT ;  /* 0x000000000000994d */ /* 0x000fea0003800000 */
[----:B------:R-:W-:Y:S02]  /*13e0*/  ISETP.GE.U32.AND P0, PT, R14, 0x4, PT ;  /* 0x000000040e00780c */ /* 0x000fe40003f06070 */
[----:B------:R-:W-:-:S04]  /*13f0*/  LOP3.LUT R16, R3, 0x3, RZ, 0xc0, !PT ;  /* 0x0000000303107812 */ /* 0x000fc800078ec0ff */
[----:B------:R-:W-:-:S07]  /*1400*/  ISETP.NE.AND P1, PT, R16, RZ, PT ;  /* 0x000000ff1000720c */ /* 0x000fce0003f25270 */
[----:B------:R-:W-:Y:S06]  /*1410*/  @!P0 BRA `(.L_x_89) ;  /* 0x0000000000508947 */ /* 0x000fec0003800000 */
[----:B------:R-:W0:Y:S02]  /*1420*/  LDC.64 R4, c[0x0][0x390] ;  /* 0x0000e400ff047b82 */ /* 0x000e240000000a00 */
[----:B01----:R-:W-:-:S06]  /*1430*/  IMAD.WIDE R6, R0, 0x4, R4 ;  /* 0x0000000400067825 */ /* 0x003fcc00078e0204 */
[----:B------:R-:W0:Y:S01]  /*1440*/  LDC.64 R4, c[0x0][0x3a0] ;  /* 0x0000e800ff047b82 */ /* 0x000e220000000a00 */
[----:B------:R-:W2:Y:S01]  /*1450*/  LDG.E R3, desc[UR6][R6.64] ;  /* 0x0000000606037981 */ /* 0x000ea2000c1e1900 */
[----:B0-----:R-:W-:-:S05]  /*1460*/  IMAD.WIDE.U32 R8, R2, 0x4, R4 ;  /* 0x0000000402087825 */ /* 0x001fca00078e0004 */
        /* <DEDUP_REMOVED lines=15> */
.L_x_89:
[----:B------:R-:W-:Y:S05]  /*1560*/  @!P1 EXIT ;  /* 0x000000000000994d */ /* 0x000fea0003800000 */
[----:B012---:R-:W0:Y:S01]  /*1570*/  LDC.64 R8, c[0x0][0x3a0] ;  /* 0x0000e800ff087b82 */ /* 0x007e220000000a00 */
[----:B------:R-:W-:-:S07]  /*1580*/  IMAD.MOV R3, RZ, RZ, -R16 ;  /* 0x000000ffff037224 */ /* 0x000fce00078e0a10 */
[----:B------:R-:W1:Y:S02]  /*1590*/  LDC.64 R4, c[0x0][0x390] ;  /* 0x0000e400ff047b82 */ /* 0x000e640000000a00 */
.L_x_90:
[----:B-12---:R-:W-:-:S06]  /*15a0*/  IMAD.WIDE R6, R0, 0x4, R4 ;  /* 0x0000000400067825 */ /* 0x006fcc00078e0204 */
[----:B------:R-:W2:Y:S01]  /*15b0*/  LDG.E R7, desc[UR6][R6.64] ;  /* 0x0000000606077981 */ /* 0x000ea2000c1e1900 */
[----:B------:R-:W-:Y:S01]  /*15c0*/  IADD3 R3, PT, PT, R3, 0x1, RZ ;  /* 0x0000000103037810 */ /* 0x000fe20007ffe0ff */
[C---:B0-----:R-:W-:Y:S01]  /*15d0*/  IMAD.WIDE.U32 R10, R2.reuse, 0x4, R8 ;  /* 0x00000004020a7825 */ /* 0x041fe200078e0008 */
[----:B------:R-:W-:Y:S02]  /*15e0*/  IADD3 R2, PT, PT, R2, 0x1, RZ ;  /* 0x0000000102027810 */ /* 0x000fe40007ffe0ff */
[----:B------:R-:W-:Y:S02]  /*15f0*/  ISETP.NE.AND P0, PT, R3, RZ, PT ;  /* 0x000000ff0300720c */ /* 0x000fe40003f05270 */
[----:B------:R-:W-:Y:S01]  /*1600*/  IADD3 R0, PT, PT, R0, 0x1, RZ ;  /* 0x0000000100007810 */ /* 0x000fe20007ffe0ff */
[----:B--2---:R2:W-:Y:S10]  /*1610*/  STG.E desc[UR6][R10.64], R7 ;  /* 0x000000070a007986 */ /* 0x0045f4000c101906 */
[----:B------:R-:W-:Y:S05]  /*1620*/  @P0 BRA `(.L_x_90) ;  /* 0xfffffffc00dc0947 */ /* 0x000fea000383ffff */
[----:B------:R-:W-:Y:S05]  /*1630*/  EXIT ;  /* 0x000000000000794d */ /* 0x000fea0003800000 */
.L_x_91:
        /* <DEDUP_REMOVED lines=12> */
.L_x_94:


//--------------------- .nv.shared._Z18merge_tiled_kernelPfiS_iS_ --------------------------
	.section	.nv.shared._Z18merge_tiled_kernelPfiS_iS_,"aw",@nobits
	.sectionflags	@""
	.align	16
	.zero		1024


//--------------------- .nv.shared.reserved.0     --------------------------
	.section	.nv.shared.reserved.0,"aw",@nobits
	.weak		__nv_reservedSMEM_offset_0_alias
	.size		__nv_reservedSMEM_offset_0_alias, 0, 64
	.other		__nv_reservedSMEM_offset_0_alias,@"STO_CUDA_RESERVED_SHARED STV_DEFAULT"
__nv_reservedSMEM_offset_0_alias:
	.zero		0
	.zero		64


//--------------------- .nv.shared._Z18merge_basic_kernelPfiS_iS_ --------------------------
	.section	.nv.shared._Z18merge_basic_kernelPfiS_iS_,"aw",@nobits
	.sectionflags	@""
	.align	16
	.zero		1024


//--------------------- .nv.shared._Z23merge_sequential_kernelPfiS_iS_ --------------------------
	.section	.nv.shared._Z23merge_sequential_kernelPfiS_iS_,"aw",@nobits
	.sectionflags	@""
	.align	16
	.zero		1024


//--------------------- .nv.constant0._Z18merge_tiled_kernelPfiS_iS_ --------------------------
	.section	.nv.constant0._Z18merge_tiled_kernelPfiS_iS_,"a",@progbits
	.sectionflags	@""
	.align	4
.nv.constant0._Z18merge_tiled_kernelPfiS_iS_:
	.zero		936


//--------------------- .nv.constant0._Z18merge_basic_kernelPfiS_iS_ --------------------------
	.section	.nv.constant0._Z18merge_basic_kernelPfiS_iS_,"a",@progbits
	.sectionflags	@""
	.align	4
.nv.constant0._Z18merge_basic_kernelPfiS_iS_:
	.zero		936


//--------------------- .nv.constant0._Z23merge_sequential_kernelPfiS_iS_ --------------------------
	.section	.nv.constant0._Z23merge_sequential_kernelPfiS_iS_,"a",@progbits
	.sectionflags	@""
	.align	4
.nv.constant0._Z23merge_sequential_kernelPfiS_iS_:
	.zero		936


//--------------------- SYMBOLS --------------------------

	.type		.nv.reservedSmem.offset0,@object
	.size		.nv.reservedSmem.offset0,0x4
	.type		.nv.reservedSmem.cap,@object
	.size		.nv.reservedSmem.cap,0x4
